def matmul_kernel(
    a_ptr,
    b_ptr,
    c_ptr,
    M,
    N,
    K,
    stride_am,
    stride_ak,
    stride_bk,
    stride_bn,
    stride_cm,
    stride_cn,
    BLOCK_M: tl.constexpr,
    BLOCK_N: tl.constexpr,
    BLOCK_K: tl.constexpr,
    GROUP_M: tl.constexpr,
):
    pid = tl.program_id(axis=0)
    num_pid_m = tl.cdiv(M, BLOCK_M)
    num_pid_n = tl.cdiv(N, BLOCK_N)
    num_pid_in_group = GROUP_M * num_pid_n
    group_id = pid // num_pid_in_group
    first_pid_m = group_id * GROUP_M
    group_size_m = min(num_pid_m - first_pid_m, GROUP_M)
    pid_m = first_pid_m + ((pid % num_pid_in_group) % group_size_m)
    pid_n = (pid % num_pid_in_group) // group_size_m

    offs_am = (pid_m * BLOCK_M + tl.arange(0, BLOCK_M)) % M
    offs_bn = (pid_n * BLOCK_N + tl.arange(0, BLOCK_N)) % N
    offs_k = tl.arange(0, BLOCK_K)
    a_ptrs = a_ptr + offs_am[:, None] * stride_am + offs_k[None, :] * stride_ak
    b_ptrs = b_ptr + offs_k[:, None] * stride_bk + offs_bn[None, :] * stride_bn

    acc = tl.zeros((BLOCK_M, BLOCK_N), dtype=tl.float32)
    for kk in range(0, tl.cdiv(K, BLOCK_K)):
        a = tl.load(a_ptrs, mask=offs_k[None, :] < K - kk * BLOCK_K, other=0.0)
        b = tl.load(b_ptrs, mask=offs_k[:, None] < K - kk * BLOCK_K, other=0.0)
        acc = tl.dot(a, b, acc)
        a_ptrs += BLOCK_K * stride_ak
        b_ptrs += BLOCK_K * stride_bk

    c = acc.to(c_ptr.dtype.element_ty)
    offs_cm = pid_m * BLOCK_M + tl.arange(0, BLOCK_M)
    offs_cn = pid_n * BLOCK_N + tl.arange(0, BLOCK_N)
    c_ptrs = c_ptr + offs_cm[:, None] * stride_cm + offs_cn[None, :] * stride_cn
    mask = (offs_cm[:, None] < M) & (offs_cn[None, :] < N)
    tl.store(c_ptrs, c, mask=mask)

# config = {"BLOCK_K": 64, "BLOCK_M": 64, "BLOCK_N": 256, "GROUP_M": 8, "arch": "sm_90", "dtype": "fp32", "num_ctas": 4, "num_stages": 3, "num_warps": 4}
# arch = sm_90


// ===== COMPILED SASS (sm_90a) =====

	.target	sm_90a

	.elftype	@"ET_EXEC"


//--------------------- .note.nv.tkinfo           --------------------------
	.section	.note.nv.tkinfo,"",@"SHT_NOTE"
	.sectionflags	@"SHF_NOTE_NV_TKINFO"
	.tkinfo
        /*0018*/ 	.word	0x00000002
        /*0030*/ 	.string	""
        /*0030*/ 	.string	"ptxas"
        /*0030*/ 	.string	"Cuda compilation tools, release 13.0, V13.0.88"
        /*0030*/ 	.string	"Build cuda_13.0.r13.0/compiler.36424714_0"
        /*0030*/ 	.string	"-v  -suppress-debug-info  -lineinfo  -arch sm_90a "



//--------------------- .note.nv.cuinfo           --------------------------
	.section	.note.nv.cuinfo,"",@"SHT_NOTE"
	.sectionflags	@"SHF_NOTE_NV_CUINFO"
        /*0018*/ 	.short	0x0002
        /*001a*/ 	.short	0x005a
        /*001c*/ 	.short	0x0082
	.zero		2


//--------------------- .nv.info                  --------------------------
	.section	.nv.info,"",@"SHT_CUDA_INFO"
	.align	4


	//----- nvinfo : EIATTR_REGCOUNT
	.align		4
        /*0000*/ 	.byte	0x04, 0x2f
        /*0002*/ 	.short	(.L_1 - .L_0)
	.align		4
.L_0:
        /*0004*/ 	.word	index@(matmul_kernel)
        /*0008*/ 	.word	0x000000ff


	//----- nvinfo : EIATTR_FRAME_SIZE
	.align		4
.L_1:
        /*000c*/ 	.byte	0x04, 0x11
        /*000e*/ 	.short	(.L_3 - .L_2)
	.align		4
.L_2:
        /*0010*/ 	.word	index@(matmul_kernel)
        /*0014*/ 	.word	0x00000000


	//----- nvinfo : EIATTR_MIN_STACK_SIZE
	.align		4
.L_3:
        /*0018*/ 	.byte	0x04, 0x12
        /*001a*/ 	.short	(.L_5 - .L_4)
	.align		4
.L_4:
        /*001c*/ 	.word	index@(matmul_kernel)
        /*0020*/ 	.word	0x00000000
.L_5:


//--------------------- .nv.compat                --------------------------
	.section	.nv.compat,"",@"SHT_CUDA_COMPAT_INFO"
	.align	4
        /*0000*/ 	.byte	0x02, 0x09, 0x01, 0x00, 0x02, 0x02, 0x04, 0x00, 0x02, 0x05, 0x05, 0x00, 0x03, 0x07, 0x01, 0x01
        /*0010*/ 	.byte	0x02, 0x03, 0x00, 0x00, 0x02, 0x06, 0x01, 0x00, 0x04, 0x0b, 0x08, 0x00, 0x00, 0x00, 0x00, 0x00
        /*0020*/ 	.byte	0x00, 0x00, 0x00, 0x00


//--------------------- .nv.info.matmul_kernel    --------------------------
	.section	.nv.info.matmul_kernel,"",@"SHT_CUDA_INFO"
	.sectionflags	@""
	.align	4


	//----- nvinfo : EIATTR_CUDA_API_VERSION
	.align		4
        /*0000*/ 	.byte	0x04, 0x37
        /*0002*/ 	.short	(.L_7 - .L_6)
.L_6:
        /*0004*/ 	.word	0x00000082


	//----- nvinfo : EIATTR_KPARAM_INFO
	.align		4
.L_7:
        /*0008*/ 	.byte	0x04, 0x17
        /*000a*/ 	.short	(.L_9 - .L_8)
.L_8:
        /*000c*/ 	.word	0x00000000
        /*0010*/ 	.short	0x000d
        /*0012*/ 	.short	0x0048
        /*0014*/ 	.byte	0x00, 0xf4, 0x21, 0x00


	//----- nvinfo : EIATTR_KPARAM_INFO
	.align		4
.L_9:
        /*0018*/ 	.byte	0x04, 0x17
        /*001a*/ 	.short	(.L_11 - .L_10)
.L_10:
        /*001c*/ 	.word	0x00000000
        /*0020*/ 	.short	0x000c
        /*0022*/ 	.short	0x0040
        /*0024*/ 	.byte	0x00, 0xf4, 0x21, 0x00


	//----- nvinfo : EIATTR_KPARAM_INFO
	.align		4
.L_11:
        /*0028*/ 	.byte	0x04, 0x17
        /*002a*/ 	.short	(.L_13 - .L_12)
.L_12:
        /*002c*/ 	.word	0x00000000
        /*0030*/ 	.short	0x000b
        /*0032*/ 	.short	0x0038
        /*0034*/ 	.byte	0x00, 0xf0, 0x11, 0x00


	//----- nvinfo : EIATTR_KPARAM_INFO
	.align		4
.L_13:
        /*0038*/ 	.byte	0x04, 0x17
        /*003a*/ 	.short	(.L_15 - .L_14)
.L_14:
        /*003c*/ 	.word	0x00000000
        /*0040*/ 	.short	0x000a
        /*0042*/ 	.short	0x0034
        /*0044*/ 	.byte	0x00, 0xf0, 0x11, 0x00


	//----- nvinfo : EIATTR_KPARAM_INFO
	.align		4
.L_15:
        /*0048*/ 	.byte	0x04, 0x17
        /*004a*/ 	.short	(.L_17 - .L_16)
.L_16:
        /*004c*/ 	.word	0x00000000
        /*0050*/ 	.short	0x0009
        /*0052*/ 	.short	0x0030
        /*0054*/ 	.byte	0x00, 0xf0, 0x11, 0x00


	//----- nvinfo : EIATTR_KPARAM_INFO
	.align		4
.L_17:
        /*0058*/ 	.byte	0x04, 0x17
        /*005a*/ 	.short	(.L_19 - .L_18)
.L_18:
        /*005c*/ 	.word	0x00000000
        /*0060*/ 	.short	0x0008
        /*0062*/ 	.short	0x002c
        /*0064*/ 	.byte	0x00, 0xf0, 0x11, 0x00


	//----- nvinfo : EIATTR_KPARAM_INFO
	.align		4
.L_19:
        /*0068*/ 	.byte	0x04, 0x17
        /*006a*/ 	.short	(.L_21 - .L_20)
.L_20:
        /*006c*/ 	.word	0x00000000
        /*0070*/ 	.short	0x0007
        /*0072*/ 	.short	0x0028
        /*0074*/ 	.byte	0x00, 0xf0, 0x11, 0x00


	//----- nvinfo : EIATTR_KPARAM_INFO
	.align		4
.L_21:
        /*0078*/ 	.byte	0x04, 0x17
        /*007a*/ 	.short	(.L_23 - .L_22)
.L_22:
        /*007c*/ 	.word	0x00000000
        /*0080*/ 	.short	0x0006
        /*0082*/ 	.short	0x0024
        /*0084*/ 	.byte	0x00, 0xf0, 0x11, 0x00


	//----- nvinfo : EIATTR_KPARAM_INFO
	.align		4
.L_23:
        /*0088*/ 	.byte	0x04, 0x17
        /*008a*/ 	.short	(.L_25 - .L_24)
.L_24:
        /*008c*/ 	.word	0x00000000
        /*0090*/ 	.short	0x0005
        /*0092*/ 	.short	0x0020
        /*0094*/ 	.byte	0x00, 0xf0, 0x11, 0x00


	//----- nvinfo : EIATTR_KPARAM_INFO
	.align		4
.L_25:
        /*0098*/ 	.byte	0x04, 0x17
        /*009a*/ 	.short	(.L_27 - .L_26)
.L_26:
        /*009c*/ 	.word	0x00000000
        /*00a0*/ 	.short	0x0004
        /*00a2*/ 	.short	0x001c
        /*00a4*/ 	.byte	0x00, 0xf0, 0x11, 0x00


	//----- nvinfo : EIATTR_KPARAM_INFO
	.align		4
.L_27:
        /*00a8*/ 	.byte	0x04, 0x17
        /*00aa*/ 	.short	(.L_29 - .L_28)
.L_28:
        /*00ac*/ 	.word	0x00000000
        /*00b0*/ 	.short	0x0003
        /*00b2*/ 	.short	0x0018
        /*00b4*/ 	.byte	0x00, 0xf0, 0x11, 0x00


	//----- nvinfo : EIATTR_KPARAM_INFO
	.align		4
.L_29:
        /*00b8*/ 	.byte	0x04, 0x17
        /*00ba*/ 	.short	(.L_31 - .L_30)
.L_30:
        /*00bc*/ 	.word	0x00000000
        /*00c0*/ 	.short	0x0002
        /*00c2*/ 	.short	0x0010
        /*00c4*/ 	.byte	0x00, 0xf4, 0x21, 0x00


	//----- nvinfo : EIATTR_KPARAM_INFO
	.align		4
.L_31:
        /*00c8*/ 	.byte	0x04, 0x17
        /*00ca*/ 	.short	(.L_33 - .L_32)
.L_32:
        /*00cc*/ 	.word	0x00000000
        /*00d0*/ 	.short	0x0001
        /*00d2*/ 	.short	0x0008
        /*00d4*/ 	.byte	0x00, 0xf4, 0x21, 0x00


	//----- nvinfo : EIATTR_KPARAM_INFO
	.align		4
.L_33:
        /*00d8*/ 	.byte	0x04, 0x17
        /*00da*/ 	.short	(.L_35 - .L_34)
.L_34:
        /*00dc*/ 	.word	0x00000000
        /*00e0*/ 	.short	0x0000
        /*00e2*/ 	.short	0x0000
        /*00e4*/ 	.byte	0x00, 0xf4, 0x21, 0x00


	//----- nvinfo : EIATTR_EXPLICIT_CLUSTER
	.align		4
.L_35:
        /*00e8*/ 	.byte	0x01, 0x3e
	.zero		2


	//----- nvinfo : EIATTR_CTA_PER_CLUSTER
	.align		4
        /*00ec*/ 	.byte	0x04, 0x3d
        /*00ee*/ 	.short	(.L_37 - .L_36)
.L_36:
        /*00f0*/ 	.word	0x00000004
        /*00f4*/ 	.word	0x00000001
        /*00f8*/ 	.word	0x00000001


	//----- nvinfo : EIATTR_SPARSE_MMA_MASK
	.align		4
.L_37:
        /*00fc*/ 	.byte	0x03, 0x50
        /*00fe*/ 	.short	0x0000


	//----- nvinfo : EIATTR_MAXREG_COUNT
	.align		4
        /*0100*/ 	.byte	0x03, 0x1b
        /*0102*/ 	.short	0x00ff


	//----- nvinfo : EIATTR_NUM_BARRIERS
	.align		4
        /*0104*/ 	.byte	0x02, 0x4c
        /*0106*/ 	.byte	0x01
	.zero		1


	//----- nvinfo : EIATTR_MERCURY_ISA_VERSION
	.align		4
        /*0108*/ 	.byte	0x03, 0x5f
        /*010a*/ 	.short	0x0101


	//----- nvinfo : EIATTR_EXIT_INSTR_OFFSETS
	.align		4
        /*010c*/ 	.byte	0x04, 0x1c
        /*010e*/ 	.short	(.L_39 - .L_38)


	//   ....[0]....
.L_38:
        /*0110*/ 	.word	0x00009070


	//   ....[1]....
        /*0114*/ 	.word	0x00009090


	//----- nvinfo : EIATTR_REQNTID
	.align		4
.L_39:
        /*0118*/ 	.byte	0x04, 0x10
        /*011a*/ 	.short	(.L_41 - .L_40)
.L_40:
        /*011c*/ 	.word	0x00000080
        /*0120*/ 	.word	0x00000001
        /*0124*/ 	.word	0x00000001


	//----- nvinfo : EIATTR_CBANK_PARAM_SIZE
	.align		4
.L_41:
        /*0128*/ 	.byte	0x03, 0x19
        /*012a*/ 	.short	0x0050


	//----- nvinfo : EIATTR_PARAM_CBANK
	.align		4
        /*012c*/ 	.byte	0x04, 0x0a
        /*012e*/ 	.short	(.L_43 - .L_42)
	.align		4
.L_42:
        /*0130*/ 	.word	index@(.nv.constant0.matmul_kernel)
        /*0134*/ 	.short	0x0210
        /*0136*/ 	.short	0x0050


	//----- nvinfo : EIATTR_SW_WAR
	.align		4
.L_43:
        /*0138*/ 	.byte	0x04, 0x36
        /*013a*/ 	.short	(.L_45 - .L_44)
.L_44:
        /*013c*/ 	.word	0x00000008
.L_45:


//--------------------- .nv.callgraph             --------------------------
	.section	.nv.callgraph,"",@"SHT_CUDA_CALLGRAPH"
	.align	4
	.sectionentsize	8
	.align		4
        /*0000*/ 	.word	0x00000000
	.align		4
        /*0004*/ 	.word	0xffffffff
	.align		4
        /*0008*/ 	.word	0x00000000
	.align		4
        /*000c*/ 	.word	0xfffffffe
	.align		4
        /*0010*/ 	.word	0x00000000
	.align		4
        /*0014*/ 	.word	0xfffffffd
	.align		4
        /*0018*/ 	.word	0x00000000
	.align		4
        /*001c*/ 	.word	0xfffffffc


//--------------------- .text.matmul_kernel       --------------------------
	.section	.text.matmul_kernel,"ax",@progbits
	.align	128
        .global         matmul_kernel
        .type           matmul_kernel,@function
        .size           matmul_kernel,(.L_x_3 - matmul_kernel)
        .other          matmul_kernel,@"STO_CUDA_ENTRY STV_DEFAULT"
matmul_kernel:
.text.matmul_kernel:
[----:B------:R-:W-:Y:S01]  /*0000*/  LDC R1, c[0x0][0x28] ;  /* 0x00000a00ff017b82 */ /* 0x000fe20000000800 */
[----:B------:R-:W-:Y:S01]  /*0010*/  ULDC.64 UR18, c[0x0][0x228] ;  /* 0x00008a0000127ab9 */ /* 0x000fe20000000a00 */
[----:B------:R-:W1:Y:S01]  /*0020*/  S2R R12, SR_TID.X ;  /* 0x00000000000c7919 */ /* 0x000e620000002100 */
[----:B------:R-:W-:Y:S01]  /*0030*/  UIADD3 UR4, UR19, 0xff, URZ ;  /* 0x000000ff13047890 */ /* 0x000fe2000fffe03f */
[----:B------:R-:W-:Y:S01]  /*0040*/  IABS R10, UR18 ;  /* 0x00000012000a7c13 */ /* 0x000fe20008000000 */
[----:B------:R-:W-:Y:S01]  /*0050*/  ULDC.64 UR12, c[0x0][0x230] ;  /* 0x00008c00000c7ab9 */ /* 0x000fe20000000a00 */
[----:B------:R-:W-:Y:S01]  /*0060*/  ULDC.64 UR26, c[0x0][0x238] ;  /* 0x00008e00001a7ab9 */ /* 0x000fe20000000a00 */
[----:B------:R-:W-:Y:S01]  /*0070*/  USHF.R.S32.HI UR5, URZ, 0x1f, UR4 ;  /* 0x0000001f3f057899 */ /* 0x000fe20008011404 */
[----:B------:R-:W-:Y:S01]  /*0080*/  IMAD.U32 R78, RZ, RZ, UR26 ;  /* 0x0000001aff4e7e24 */ /* 0x000fe2000f8e00ff */
[----:B------:R-:W-:Y:S01]  /*0090*/  LOP3.LUT R91, RZ, UR19, RZ, 0x33, !PT ;  /* 0x00000013ff5b7c12 */ /* 0x000fe2000f8e33ff */
[----:B------:R-:W-:Y:S01]  /*00a0*/  IMAD.U32 R192, RZ, RZ, UR26 ;  /* 0x0000001affc07e24 */ /* 0x000fe2000f8e00ff */
[----:B------:R-:W-:Y:S01]  /*00b0*/  ULEA.HI UR5, UR5, UR4, URZ, 0x8 ;  /* 0x0000000405057291 */ /* 0x000fe2000f8f403f */
[----:B------:R-:W-:Y:S01]  /*00c0*/  IMAD.U32 R15, RZ, RZ, UR26 ;  /* 0x0000001aff0f7e24 */ /* 0x000fe2000f8e00ff */
[----:B------:R-:W-:Y:S01]  /*00d0*/  ULDC.64 UR24, c[0x0][0x210] ;  /* 0x0000840000187ab9 */ /* 0x000fe20000000a00 */
[----:B------:R-:W2:Y:S01]  /*00e0*/  S2UR UR4, SR_CTAID.X ;  /* 0x00000000000479c3 */ /* 0x000ea20000002500 */
[----:B------:R-:W-:Y:S01]  /*00f0*/  USHF.R.S32.HI UR5, URZ, 0x8, UR5 ;  /* 0x000000083f057899 */ /* 0x000fe20008011405 */
[----:B------:R-:W-:Y:S01]  /*0100*/  IMAD.U32 R17, RZ, RZ, UR26 ;  /* 0x0000001aff117e24 */ /* 0x000fe2000f8e00ff */
[----:B------:R-:W-:Y:S01]  /*0110*/  ULDC.64 UR28, c[0x0][0x218] ;  /* 0x00008600001c7ab9 */ /* 0x000fe20000000a00 */
[----:B------:R-:W-:Y:S01]  /*0120*/  IMAD.U32 R19, RZ, RZ, UR26 ;  /* 0x0000001aff137e24 */ /* 0x000fe2000f8e00ff */
[----:B------:R-:W-:Y:S01]  /*0130*/  USHF.L.U32 UR6, UR5, 0x3, URZ ;  /* 0x0000000305067899 */ /* 0x000fe2000800063f */
[----:B------:R-:W-:Y:S01]  /*0140*/  IMAD.U32 R21, RZ, RZ, UR26 ;  /* 0x0000001aff157e24 */ /* 0x000fe2000f8e00ff */
[----:B------:R-:W-:Y:S01]  /*0150*/  ULDC.64 UR20, c[0x0][0x208] ;  /* 0x0000820000147ab9 */ /* 0x000fe20000000a00 */
[----:B------:R-:W-:Y:S01]  /*0160*/  IMAD.U32 R23, RZ, RZ, UR26 ;  /* 0x0000001aff177e24 */ /* 0x000fe2000f8e00ff */
[----:B------:R-:W-:-:S02]  /*0170*/  USHF.L.U32 UR22, UR26, 0x6, URZ ;  /* 0x000000061a167899 */ /* 0x000fc4000800063f */
[----:B------:R-:W-:Y:S01]  /*0180*/  IMAD.U32 R25, RZ, RZ, UR26 ;  /* 0x0000001aff197e24 */ /* 0x000fe2000f8e00ff */
[----:B------:R-:W-:Y:S01]  /*0190*/  USHF.L.U32 UR14, UR27, 0x6, URZ ;  /* 0x000000061b0e7899 */ /* 0x000fe2000800063f */
[----:B------:R-:W-:Y:S02]  /*01a0*/  IMAD.U32 R4, RZ, RZ, UR6 ;  /* 0x00000006ff047e24 */ /* 0x000fe4000f8e00ff */
[----:B------:R-:W-:Y:S02]  /*01b0*/  IMAD.U32 R27, RZ, RZ, UR26 ;  /* 0x0000001aff1b7e24 */ /* 0x000fe4000f8e00ff */
[----:B------:R-:W-:Y:S01]  /*01c0*/  IMAD.U32 R29, RZ, RZ, UR26 ;  /* 0x0000001aff1d7e24 */ /* 0x000fe2000f8e00ff */
[-C--:B------:R-:W-:Y:S01]  /*01d0*/  IABS R0, R4.reuse ;  /* 0x0000000400007213 */ /* 0x080fe20000000000 */
[----:B------:R-:W-:Y:S01]  /*01e0*/  IMAD.U32 R33, RZ, RZ, UR26 ;  /* 0x0000001aff217e24 */ /* 0x000fe2000f8e00ff */
[----:B------:R-:W-:Y:S01]  /*01f0*/  IABS R4, R4 ;  /* 0x0000000400047213 */ /* 0x000fe20000000000 */
[----:B------:R-:W-:Y:S01]  /*0200*/  IMAD.U32 R43, RZ, RZ, UR26 ;  /* 0x0000001aff2b7e24 */ /* 0x000fe2000f8e00ff */
[----:B------:R-:W-:-:S02]  /*0210*/  R2UR UR10, R0 ;  /* 0x00000000000a72ca */ /* 0x000fc400000e0000 */
[C---:B-1----:R-:W-:Y:S02]  /*0220*/  LOP3.LUT R207, R12.reuse, 0x3f, RZ, 0xc0, !PT ;  /* 0x0000003f0ccf7812 */ /* 0x042fe400078ec0ff */
[----:B--2---:R-:W-:Y:S01]  /*0230*/  I2FP.F32.U32 R2, UR4 ;  /* 0x0000000400027c45 */ /* 0x004fe20008201000 */
[----:B------:R-:W-:Y:S01]  /*0240*/  ULDC UR4, c[0x0][0x150] ;  /* 0x0000540000047ab9 */ /* 0x000fe20000000800 */
[C---:B------:R-:W-:Y:S01]  /*0250*/  LEA.HI R57, R12.reuse, 0xe, RZ, 0x1a ;  /* 0x0000000e0c397811 */ /* 0x040fe200078fd0ff */
[----:B------:R-:W-:Y:S01]  /*0260*/  IMAD R59, R207, UR27, RZ ;  /* 0x0000001bcf3b7c24 */ /* 0x000fe2000f8e02ff */
[----:B------:R-:W-:Y:S01]  /*0270*/  LEA.HI R205, R12, 0x1e, RZ, 0x1a ;  /* 0x0000001e0ccd7811 */ /* 0x000fe200078fd0ff */
[----:B------:R-:W-:Y:S01]  /*0280*/  FMUL R3, R2, UR4 ;  /* 0x0000000402037c20 */ /* 0x000fe20008400000 */
[----:B------:R-:W-:Y:S01]  /*0290*/  UMOV UR4, URZ ;  /* 0x0000003f00047c82 */ /* 0x000fe20008000000 */
[----:B------:R-:W-:Y:S01]  /*02a0*/  IMAD R104, R57, UR26, RZ ;  /* 0x0000001a39687c24 */ /* 0x000fe2000f8e02ff */
[C---:B------:R-:W-:Y:S01]  /*02b0*/  LEA.HI R206, R12.reuse, 0x2e, RZ, 0x1a ;  /* 0x0000002e0cce7811 */ /* 0x040fe200078fd0ff */
[----:B------:R-:W1:Y:S01]  /*02c0*/  I2F.RP R0, UR10 ;  /* 0x0000000a00007d06 */ /* 0x000e620008209400 */
[----:B------:R-:W-:-:S05]  /*02d0*/  LEA.HI R208, R12, 0x3e, RZ, 0x1a ;  /* 0x0000003e0cd07811 */ /* 0x000fca00078fd0ff */
[----:B------:R-:W-:Y:S02]  /*02e0*/  IMAD R122, R208, UR26, RZ ;  /* 0x0000001ad07a7c24 */ /* 0x000fe4000f8e02ff */
[----:B------:R-:W2:Y:S08]  /*02f0*/  F2I.U32.TRUNC.NTZ R3, R3 ;  /* 0x0000000300037305 */ /* 0x000eb0000020f000 */
[----:B-1----:R-:W1:Y:S01]  /*0300*/  MUFU.RCP R0, R0 ;  /* 0x0000000000007308 */ /* 0x002e620000001000 */
[----:B--2---:R-:W-:Y:S01]  /*0310*/  R2UR UR8, R3 ;  /* 0x00000000030872ca */ /* 0x004fe200000e0000 */
[----:B-1----:R-:W-:-:S12]  /*0320*/  VIADD R2, R0, 0xffffffe ;  /* 0x0ffffffe00027836 */ /* 0x002fd80000000000 */
[----:B------:R-:W-:Y:S01]  /*0330*/  IMAD.U32 R5, RZ, RZ, UR8 ;  /* 0x00000008ff057e24 */ /* 0x000fe2000f8e00ff */
[----:B------:R-:W1:Y:S04]  /*0340*/  F2I.FTZ.U32.TRUNC.NTZ R2, R2 ;  /* 0x0000000200027305 */ /* 0x000e68000021f000 */
[----:B------:R-:W-:-:S04]  /*0350*/  IABS R0, R5 ;  /* 0x0000000500007213 */ /* 0x000fc80000000000 */
[----:B------:R-:W-:Y:S01]  /*0360*/  R2UR UR9, R0 ;  /* 0x00000000000972ca */ /* 0x000fe200000e0000 */
[----:B------:R-:W-:Y:S01]  /*0370*/  IMAD.MOV R0, RZ, RZ, -R4 ;  /* 0x000000ffff007224 */ /* 0x000fe200078e0a04 */
[----:B-1----:R-:W-:-:S13]  /*0380*/  R2UR UR5, R2 ;  /* 0x00000000020572ca */ /* 0x002fda00000e0000 */
[----:B------:R-:W-:-:S04]  /*0390*/  UIADD3 UR7, URZ, -UR5, URZ ;  /* 0x800000053f077290 */ /* 0x000fc8000fffe03f */
[----:B------:R-:W-:-:S04]  /*03a0*/  UIMAD UR7, UR7, UR10, URZ ;  /* 0x0000000a070772a4 */ /* 0x000fc8000f8e023f */
[----:B------:R-:W-:-:S03]  /*03b0*/  UIMAD.WIDE.U32 UR4, UR5, UR7, UR4 ;  /* 0x00000007050472a5 */ /* 0x000fc6000f8e0004 */
[----:B------:R-:W-:Y:S01]  /*03c0*/  R2UR UR7, R0 ;  /* 0x00000000000772ca */ /* 0x000fe200000e0000 */
[----:B------:R-:W-:-:S12]  /*03d0*/  UIMAD.WIDE.U32 UR4, UR5, UR9, URZ ;  /* 0x00000009050472a5 */ /* 0x000fd8000f8e003f */
[----:B------:R-:W-:-:S04]  /*03e0*/  UIMAD UR4, UR5, UR7, UR9 ;  /* 0x00000007050472a4 */ /* 0x000fc8000f8e0209 */
[----:B------:R-:W-:-:S11]  /*03f0*/  UISETP.GT.U32.AND UP0, UPT, UR10, UR4, UPT ;  /* 0x000000040a00728c */ /* 0x000fd6000bf04070 */
[----:B------:R-:W-:Y:S02]  /*0400*/  @!UP0 UIADD3 UR4, UR4, -UR10, URZ ;  /* 0x8000000a04048290 */ /* 0x000fe4000fffe03f */
[----:B------:R-:W-:Y:S02]  /*0410*/  @!UP0 UIADD3 UR5, UR5, 0x1, URZ ;  /* 0x0000000105058890 */ /* 0x000fe4000fffe03f */
[----:B------:R-:W-:Y:S02]  /*0420*/  UISETP.GE.U32.AND UP1, UPT, UR4, UR10, UPT ;  /* 0x0000000a0400728c */ /* 0x000fe4000bf26070 */
[----:B------:R-:W-:-:S04]  /*0430*/  ULOP3.LUT UR4, UR8, UR6, URZ, 0x3c, !UPT ;  /* 0x0000000608047292 */ /* 0x000fc8000f8e3c3f */
[----:B------:R-:W-:Y:S02]  /*0440*/  UISETP.GE.AND UP0, UPT, UR4, URZ, UPT ;  /* 0x0000003f0400728c */ /* 0x000fe4000bf06270 */
[----:B------:R-:W-:-:S03]  /*0450*/  UIADD3 UR4, UR18, 0x3f, URZ ;  /* 0x0000003f12047890 */ /* 0x000fc6000fffe03f */
[----:B------:R-:W-:Y:S02]  /*0460*/  @UP1 UIADD3 UR5, UR5, 0x1, URZ ;  /* 0x0000000105051890 */ /* 0x000fe4000fffe03f */
[----:B------:R-:W-:-:S05]  /*0470*/  UISETP.NE.AND UP1, UPT, UR6, URZ, UPT ;  /* 0x0000003f0600728c */ /* 0x000fca000bf25270 */
[----:B------:R-:W-:Y:S01]  /*0480*/  UMOV UR7, UR5 ;  /* 0x0000000500077c82 */ /* 0x000fe20008000000 */
[----:B------:R-:W-:Y:S02]  /*0490*/  USHF.R.S32.HI UR5, URZ, 0x1f, UR4 ;  /* 0x0000001f3f057899 */ /* 0x000fe40008011404 */
[----:B------:R-:W-:Y:S02]  /*04a0*/  @!UP0 UIADD3 UR7, -UR7, URZ, URZ ;  /* 0x0000003f07078290 */ /* 0x000fe4000fffe13f */
[----:B------:R-:W-:Y:S02]  /*04b0*/  ULEA.HI UR5, UR5, UR4, URZ, 0x6 ;  /* 0x0000000405057291 */ /* 0x000fe4000f8f303f */
[----:B------:R-:W-:-:S04]  /*04c0*/  @!UP1 ULOP3.LUT UR7, URZ, UR6, URZ, 0x33, !UPT ;  /* 0x000000063f079292 */ /* 0x000fc8000f8e333f */
[----:B------:R-:W-:Y:S02]  /*04d0*/  USHF.L.U32 UR9, UR7, 0x3, URZ ;  /* 0x0000000307097899 */ /* 0x000fe4000800063f */
[----:B------:R-:W-:Y:S02]  /*04e0*/  UIADD3 UR7, -UR7, URZ, URZ ;  /* 0x0000003f07077290 */ /* 0x000fe4000fffe13f */
[----:B------:R-:W-:Y:S02]  /*04f0*/  ULEA.HI.SX32 UR5, UR5, -UR9, 0x1a ;  /* 0x8000000905057291 */ /* 0x000fe4000f8fd23f */
[----:B------:R-:W-:Y:S01]  /*0500*/  UIMAD UR7, UR6, UR7, UR8 ;  /* 0x00000007060772a4 */ /* 0x000fe2000f8e0208 */
[----:B------:R-:W1:Y:S01]  /*0510*/  S2UR UR6, SR_CgaCtaId ;  /* 0x00000000000679c3 */ /* 0x000e620000008800 */
[----:B------:R-:W-:-:S04]  /*0520*/  UISETP.LT.AND UP0, UPT, UR5, 0x8, UPT ;  /* 0x000000080500788c */ /* 0x000fc8000bf01270 */
[----:B------:R-:W-:Y:S01]  /*0530*/  USEL UR10, UR5, 0x8, UP0 ;  /* 0x00000008050a7887 */ /* 0x000fe20008000000 */
[----:B------:R-:W-:Y:S01]  /*0540*/  IMAD.U32 R5, RZ, RZ, UR7 ;  /* 0x00000007ff057e24 */ /* 0x000fe2000f8e00ff */
[----:B------:R-:W-:Y:S02]  /*0550*/  UIADD3 UR5, UR12, 0x3f, URZ ;  /* 0x0000003f0c057890 */ /* 0x000fe4000fffe03f */
[----:B------:R-:W-:Y:S02]  /*0560*/  ULOP3.LUT UR4, UR7, UR10, URZ, 0x3c, !UPT ;  /* 0x0000000a07047292 */ /* 0x000fe4000f8e3c3f */
[----:B------:R-:W-:Y:S01]  /*0570*/  IMAD.U32 R4, RZ, RZ, UR10 ;  /* 0x0000000aff047e24 */ /* 0x000fe2000f8e00ff */
[----:B------:R-:W-:Y:S01]  /*0580*/  IABS R9, R5 ;  /* 0x0000000500097213 */ /* 0x000fe20000000000 */
[----:B------:R-:W-:Y:S02]  /*0590*/  UISETP.NE.AND UP0, UPT, UR10, URZ, UPT ;  /* 0x0000003f0a00728c */ /* 0x000fe4000bf05270 */
[----:B------:R-:W-:Y:S01]  /*05a0*/  ISETP.LE.AND P2, PT, RZ, UR4, PT ;  /* 0x00000004ff007c0c */ /* 0x000fe2000bf43270 */
[----:B------:R-:W-:Y:S01]  /*05b0*/  UISETP.GT.AND UP1, UPT, UR5, 0x3f, UPT ;  /* 0x0000003f0500788c */ /* 0x000fe2000bf24270 */
[----:B------:R-:W-:-:S02]  /*05c0*/  IABS R7, R4 ;  /* 0x0000000400077213 */ /* 0x000fc40000000000 */
[----:B------:R-:W-:Y:S01]  /*05d0*/  IABS R4, R4 ;  /* 0x0000000400047213 */ /* 0x000fe20000000000 */
[----:B------:R-:W-:Y:S01]  /*05e0*/  USEL UR11, URZ, 0x4, !UP1 ;  /* 0x000000043f0b7887 */ /* 0x000fe2000c800000 */
[----:B------:R-:W2:Y:S01]  /*05f0*/  I2F.RP R0, R7 ;  /* 0x0000000700007306 */ /* 0x000ea20000209400 */
[----:B-1----:R-:W-:-:S04]  /*0600*/  USHF.L.U32 UR4, UR6, 0x6, URZ ;  /* 0x0000000606047899 */ /* 0x002fc8000800063f */
[----:B------:R-:W-:-:S03]  /*0610*/  ULOP3.LUT UR4, UR4, 0xc0, URZ, 0xc0, !UPT ;  /* 0x000000c004047892 */ /* 0x000fc6000f8ec03f */
[----:B--2---:R-:W1:Y:S02]  /*0620*/  MUFU.RCP R0, R0 ;  /* 0x0000000000007308 */ /* 0x004e640000001000 */
[----:B-1----:R-:W-:Y:S02]  /*0630*/  VIADD R2, R0, 0xffffffe ;  /* 0x0ffffffe00027836 */ /* 0x002fe40000000000 */
[----:B------:R-:W-:-:S04]  /*0640*/  IMAD.MOV R0, RZ, RZ, -R4 ;  /* 0x000000ffff007224 */ /* 0x000fc800078e0a04 */
[----:B------:R1:W2:Y:S02]  /*0650*/  F2I.FTZ.U32.TRUNC.NTZ R3, R2 ;  /* 0x0000000200037305 */ /* 0x0002a4000021f000 */
[----:B-1----:R-:W-:Y:S02]  /*0660*/  IMAD.MOV.U32 R2, RZ, RZ, RZ ;  /* 0x000000ffff027224 */ /* 0x002fe400078e00ff */
[----:B--2---:R-:W-:-:S04]  /*0670*/  IMAD.MOV R6, RZ, RZ, -R3 ;  /* 0x000000ffff067224 */ /* 0x004fc800078e0a03 */
[----:B------:R-:W-:Y:S01]  /*0680*/  IMAD R5, R6, R7, RZ ;  /* 0x0000000706057224 */ /* 0x000fe200078e02ff */
[----:B------:R-:W-:-:S03]  /*0690*/  SHF.R.S32.HI R6, RZ, 0x6, R12 ;  /* 0x00000006ff067819 */ /* 0x000fc6000001140c */
[----:B------:R-:W-:Y:S01]  /*06a0*/  IMAD.HI.U32 R2, R3, R5, R2 ;  /* 0x0000000503027227 */ /* 0x000fe200078e0002 */
[----:B------:R-:W-:Y:S01]  /*06b0*/  IABS R5, UR19 ;  /* 0x0000001300057c13 */ /* 0x000fe20008000000 */
[----:B------:R-:W1:Y:S04]  /*06c0*/  I2F.RP R3, R10 ;  /* 0x0000000a00037306 */ /* 0x000e680000209400 */
[----:B------:R-:W-:-:S04]  /*06d0*/  IMAD.HI.U32 R2, R2, R9, RZ ;  /* 0x0000000902027227 */ /* 0x000fc800078e00ff */
[----:B------:R-:W-:Y:S01]  /*06e0*/  IMAD R0, R2, R0, R9 ;  /* 0x0000000002007224 */ /* 0x000fe200078e0209 */
[----:B------:R-:W2:Y:S04]  /*06f0*/  I2F.RP R4, R5 ;  /* 0x0000000500047306 */ /* 0x000ea80000209400 */
[----:B------:R-:W-:-:S04]  /*0700*/  ISETP.GT.U32.AND P1, PT, R7, R0, PT ;  /* 0x000000000700720c */ /* 0x000fc80003f24070 */
[----:B-1----:R-:W1:Y:S08]  /*0710*/  MUFU.RCP R3, R3 ;  /* 0x0000000300037308 */ /* 0x002e700000001000 */
[----:B--2---:R-:W2:Y:S01]  /*0720*/  MUFU.RCP R4, R4 ;  /* 0x0000000400047308 */ /* 0x004ea20000001000 */
[----:B------:R-:W-:Y:S02]  /*0730*/  @!P1 IMAD.IADD R0, R0, 0x1, -R7 ;  /* 0x0000000100009824 */ /* 0x000fe400078e0a07 */
[----:B------:R-:W-:-:S03]  /*0740*/  @!P1 VIADD R2, R2, 0x1 ;  /* 0x0000000102029836 */ /* 0x000fc60000000000 */
[----:B------:R-:W-:Y:S01]  /*0750*/  ISETP.GE.U32.AND P0, PT, R0, R7, PT ;  /* 0x000000070000720c */ /* 0x000fe20003f06070 */
[C---:B------:R-:W-:Y:S01]  /*0760*/  IMAD.SHL.U32 R0, R12.reuse, 0x80, RZ ;  /* 0x000000800c007824 */ /* 0x040fe200078e00ff */
[----:B------:R-:W-:Y:S01]  /*0770*/  LOP3.LUT R7, R12, 0x40, RZ, 0xc0, !PT ;  /* 0x000000400c077812 */ /* 0x000fe200078ec0ff */
[----:B-1----:R-:W-:-:S03]  /*0780*/  VIADD R3, R3, 0xffffffe ;  /* 0x0ffffffe03037836 */ /* 0x002fc60000000000 */
[----:B------:R-:W-:-:S04]  /*0790*/  LOP3.LUT R0, R0, 0x1f80, RZ, 0xc0, !PT ;  /* 0x00001f8000007812 */ /* 0x000fc800078ec0ff */
[----:B------:R-:W-:Y:S01]  /*07a0*/  LEA.HI R11, R7, R0, RZ, 0x1c ;  /* 0x00000000070b7211 */ /* 0x000fe200078fe0ff */
[----:B--2---:R-:W-:Y:S01]  /*07b0*/  VIADD R4, R4, 0xffffffe ;  /* 0x0ffffffe04047836 */ /* 0x004fe20000000000 */
[----:B------:R-:W-:Y:S01]  /*07c0*/  SGXT R0, R6, 0x1 ;  /* 0x000000010600781a */ /* 0x000fe20000000200 */
[----:B------:R-:W-:Y:S02]  /*07d0*/  @P0 VIADD R2, R2, 0x1 ;  /* 0x0000000102020836 */ /* 0x000fe40000000000 */
[----:B------:R1:W2:Y:S01]  /*07e0*/  F2I.FTZ.U32.TRUNC.NTZ R9, R4 ;  /* 0x0000000400097305 */ /* 0x0002a2000021f000 */
[----:B------:R-:W-:Y:S01]  /*07f0*/  LOP3.LUT R7, R0, 0x90, RZ, 0xc0, !PT ;  /* 0x0000009000077812 */ /* 0x000fe200078ec0ff */
[----:B------:R-:W-:Y:S02]  /*0800*/  @!P2 IMAD.MOV R2, RZ, RZ, -R2 ;  /* 0x000000ffff02a224 */ /* 0x000fe400078e0a02 */
[----:B------:R-:W-:-:S03]  /*0810*/  IMAD.SHL.U32 R0, R12, 0x10, RZ ;  /* 0x000000100c007824 */ /* 0x000fc600078e00ff */
[----:B------:R-:W-:Y:S01]  /*0820*/  R2UR UR8, R2 ;  /* 0x00000000020872ca */ /* 0x000fe200000e0000 */
[----:B------:R-:W-:Y:S01]  /*0830*/  IMAD.SHL.U32 R2, R12, 0x4, RZ ;  /* 0x000000040c027824 */ /* 0x000fe200078e00ff */
[----:B-1----:R-:W-:-:S04]  /*0840*/  SHF.R.U32.HI R4, RZ, 0x6, R12 ;  /* 0x00000006ff047819 */ /* 0x002fc8000001160c */
[----:B------:R-:W-:Y:S02]  /*0850*/  LOP3.LUT R6, R7, 0x7c, R2, 0x78, !PT ;  /* 0x0000007c07067812 */ /* 0x000fe400078e7802 */
[----:B------:R-:W-:Y:S01]  /*0860*/  LOP3.LUT R2, R0, 0x70, RZ, 0xc0, !PT ;  /* 0x0000007000027812 */ /* 0x000fe200078ec0ff */
[----:B------:R1:W3:Y:S01]  /*0870*/  F2I.FTZ.U32.TRUNC.NTZ R7, R3 ;  /* 0x0000000300077305 */ /* 0x0002e2000021f000 */
[----:B------:R-:W-:Y:S01]  /*0880*/  SGXT.U32 R0, R4, 0x1 ;  /* 0x000000010400781a */ /* 0x000fe20000000000 */
[----:B------:R-:W-:Y:S01]  /*0890*/  @!UP0 ULOP3.LUT UR8, URZ, UR10, URZ, 0x33, !UPT ;  /* 0x0000000a3f088292 */ /* 0x000fe2000f8e333f */
[----:B--2---:R-:W-:Y:S01]  /*08a0*/  IMAD.MOV R8, RZ, RZ, -R9 ;  /* 0x000000ffff087224 */ /* 0x004fe200078e0a09 */
[----:B------:R-:W-:Y:S01]  /*08b0*/  UISETP.GT.AND UP0, UPT, UR5, 0x7f, UPT ;  /* 0x0000007f0500788c */ /* 0x000fe2000bf04270 */
[----:B------:R-:W-:Y:S01]  /*08c0*/  ISETP.GE.AND P0, PT, R0, UR12, PT ;  /* 0x0000000c00007c0c */ /* 0x000fe2000bf06270 */
[----:B------:R-:W-:Y:S01]  /*08d0*/  ULEA UR4, UR8, UR4, 0x8 ;  /* 0x0000000408047291 */ /* 0x000fe2000f8e403f */
[----:B------:R-:W-:Y:S01]  /*08e0*/  IMAD.IADD R2, R2, 0x1, R11 ;  /* 0x0000000102027824 */ /* 0x000fe200078e020b */
[----:B------:R-:W-:Y:S01]  /*08f0*/  LOP3.LUT R212, R0, 0x2, RZ, 0xfc, !PT ;  /* 0x0000000200d47812 */ /* 0x000fe200078efcff */
[----:B-1----:R-:W-:Y:S01]  /*0900*/  IMAD.SHL.U32 R3, R12, 0x100, RZ ;  /* 0x000001000c037824 */ /* 0x002fe200078e00ff */
[----:B------:R-:W-:Y:S01]  /*0910*/  SEL R13, RZ, UR11, P0 ;  /* 0x0000000bff0d7c07 */ /* 0x000fe20008000000 */
[----:B------:R-:W-:Y:S01]  /*0920*/  IMAD.SHL.U32 R12, R104, 0x4, RZ ;  /* 0x00000004680c7824 */ /* 0x000fe200078e00ff */
[----:B------:R-:W-:Y:S01]  /*0930*/  LOP3.LUT R4, R0, UR4, RZ, 0xfc, !PT ;  /* 0x0000000400047c12 */ /* 0x000fe2000f8efcff */
[----:B------:R-:W-:Y:S01]  /*0940*/  UIADD3 UR4, -UR8, URZ, URZ ;  /* 0x0000003f08047290 */ /* 0x000fe2000fffe13f */
[----:B------:R-:W-:Y:S01]  /*0950*/  ISETP.NE.U32.AND P1, PT, R13, RZ, PT ;  /* 0x000000ff0d00720c */ /* 0x000fe20003f25070 */
[----:B------:R-:W-:Y:S01]  /*0960*/  IMAD R13, R8, R5, RZ ;  /* 0x00000005080d7224 */ /* 0x000fe200078e02ff */
[----:B------:R-:W-:Y:S01]  /*0970*/  LOP3.LUT R3, R6, 0x2000, R3, 0xf8, !PT ;  /* 0x0000200006037812 */ /* 0x000fe200078ef803 */
[----:B------:R-:W-:Y:S01]  /*0980*/  IMAD.MOV.U32 R8, RZ, RZ, RZ ;  /* 0x000000ffff087224 */ /* 0x000fe200078e00ff */
[----:B------:R-:W-:Y:S01]  /*0990*/  IABS R14, R4 ;  /* 0x00000004000e7213 */ /* 0x000fe20000000000 */
[----:B---3--:R-:W-:Y:S01]  /*09a0*/  IMAD.MOV R11, RZ, RZ, -R7 ;  /* 0x000000ffff0b7224 */ /* 0x008fe200078e0a07 */
[C---:B------:R-:W-:Y:S01]  /*09b0*/  LOP3.LUT R227, R4.reuse, 0x2, RZ, 0xfc, !PT ;  /* 0x0000000204e37812 */ /* 0x040fe200078efcff */
[----:B------:R-:W-:Y:S01]  /*09c0*/  IMAD.HI.U32 R8, R9, R13, R8 ;  /* 0x0000000d09087227 */ /* 0x000fe200078e0008 */
[C---:B------:R-:W-:Y:S01]  /*09d0*/  LOP3.LUT R223, R4.reuse, 0xa, RZ, 0xfc, !PT ;  /* 0x0000000a04df7812 */ /* 0x040fe200078efcff */
[----:B------:R-:W-:Y:S01]  /*09e0*/  UIMAD UR4, UR10, UR4, UR7 ;  /* 0x000000040a0472a4 */ /* 0x000fe2000f8e0207 */
[----:B------:R-:W-:Y:S01]  /*09f0*/  IABS R16, R227 ;  /* 0x000000e300107213 */ /* 0x000fe20000000000 */
[----:B------:R-:W-:Y:S01]  /*0a00*/  IMAD R11, R11, R10, RZ ;  /* 0x0000000a0b0b7224 */ /* 0x000fe200078e02ff */
[----:B------:R-:W-:Y:S01]  /*0a10*/  IABS R24, R223 ;  /* 0x000000df00187213 */ /* 0x000fe20000000000 */
[----:B------:R-:W-:Y:S01]  /*0a20*/  IMAD.MOV.U32 R6, RZ, RZ, RZ ;  /* 0x000000ffff067224 */ /* 0x000fe200078e00ff */
[C---:B------:R-:W-:Y:S01]  /*0a30*/  LOP3.LUT R222, R4.reuse, 0xc, RZ, 0xfc, !PT ;  /* 0x0000000c04de7812 */ /* 0x040fe200078efcff */
[----:B------:R-:W-:Y:S01]  /*0a40*/  UIADD3 UR4, UR9, UR4, URZ ;  /* 0x0000000409047290 */ /* 0x000fe2000fffe03f */
[----:B------:R-:W-:Y:S01]  /*0a50*/  LOP3.LUT R218, R4, 0x14, RZ, 0xfc, !PT ;  /* 0x0000001404da7812 */ /* 0x000fe200078efcff */
[----:B------:R-:W-:Y:S01]  /*0a60*/  IMAD.HI.U32 R6, R7, R11, R6 ;  /* 0x0000000b07067227 */ /* 0x000fe200078e0006 */
[----:B------:R-:W-:Y:S01]  /*0a70*/  IABS R26, R222 ;  /* 0x000000de001a7213 */ /* 0x000fe20000000000 */
[----:B------:R-:W-:Y:S01]  /*0a80*/  UMOV UR7, 0x400 ;  /* 0x0000040000077882 */ /* 0x000fe20000000000 */
[----:B------:R-:W-:Y:S01]  /*0a90*/  IABS R34, R218 ;  /* 0x000000da00227213 */ /* 0x000fe20000000000 */
[----:B------:R-:W-:Y:S01]  /*0aa0*/  IMAD.HI.U32 R7, R8, R14, RZ ;  /* 0x0000000e08077227 */ /* 0x000fe200078e00ff */
[C---:B------:R-:W-:Y:S01]  /*0ab0*/  LOP3.LUT R217, R4.reuse, 0x16, RZ, 0xfc, !PT ;  /* 0x0000001604d97812 */ /* 0x040fe200078efcff */
[----:B------:R-:W-:Y:S01]  /*0ac0*/  ULEA UR7, UR6, UR7, 0x18 ;  /* 0x0000000706077291 */ /* 0x000fe2000f8ec03f */
[C---:B------:R-:W-:Y:S01]  /*0ad0*/  LOP3.LUT R202, R4.reuse, 0x1e, RZ, 0xfc, !PT ;  /* 0x0000001e04ca7812 */ /* 0x040fe200078efcff */
[----:B------:R-:W-:Y:S01]  /*0ae0*/  IMAD.MOV R7, RZ, RZ, -R7 ;  /* 0x000000ffff077224 */ /* 0x000fe200078e0a07 */
[----:B------:R-:W-:Y:S01]  /*0af0*/  IABS R36, R217 ;  /* 0x000000d900247213 */ /* 0x000fe20000000000 */
[----:B------:R-:W-:Y:S01]  /*0b00*/  IMAD.U32 R157, RZ, RZ, UR4 ;  /* 0x00000004ff9d7e24 */ /* 0x000fe2000f8e00ff */
[----:B------:R-:W-:Y:S01]  /*0b10*/  IABS R44, R202 ;  /* 0x000000ca002c7213 */ /* 0x000fe20000000000 */
[----:B------:R-:W-:Y:S01]  /*0b20*/  IMAD R14, R5, R7, R14 ;  /* 0x00000007050e7224 */ /* 0x000fe200078e020e */
[----:B------:R-:W-:Y:S01]  /*0b30*/  LOP3.LUT R201, R4, 0x20, RZ, 0xfc, !PT ;  /* 0x0000002004c97812 */ /* 0x000fe200078efcff */
[----:B------:R-:W-:Y:S01]  /*0b40*/  IMAD.HI.U32 R7, R8, R16, RZ ;  /* 0x0000001008077227 */ /* 0x000fe200078e00ff */
[C---:B------:R-:W-:Y:S01]  /*0b50*/  LOP3.LUT R197, R4.reuse, 0x28, RZ, 0xfc, !PT ;  /* 0x0000002804c57812 */ /* 0x040fe200078efcff */
[----:B------:R-:W-:Y:S01]  /*0b60*/  ULDC UR4, c[0x0][0x240] ;  /* 0x0000900000047ab9 */ /* 0x000fe20000000800 */
[----:B------:R-:W-:Y:S01]  /*0b70*/  IABS R46, R201 ;  /* 0x000000c9002e7213 */ /* 0x000fe20000000000 */
[----:B------:R-:W-:Y:S01]  /*0b80*/  IMAD.MOV R7, RZ, RZ, -R7 ;  /* 0x000000ffff077224 */ /* 0x000fe200078e0a07 */
[----:B------:R-:W-:Y:S01]  /*0b90*/  IABS R54, R197 ;  /* 0x000000c500367213 */ /* 0x000fe20000000000 */
[----:B------:R-:W-:Y:S01]  /*0ba0*/  IMAD R157, R157, 0x40, R207 ;  /* 0x000000409d9d7824 */ /* 0x000fe200078e02cf */
[C---:B------:R-:W-:Y:S01]  /*0bb0*/  LOP3.LUT R196, R4.reuse, 0x2a, RZ, 0xfc, !PT ;  /* 0x0000002a04c47812 */ /* 0x040fe200078efcff */
[----:B------:R-:W-:Y:S01]  /*0bc0*/  IMAD R16, R5, R7, R16 ;  /* 0x0000000705107224 */ /* 0x000fe200078e0210 */
[----:B------:R-:W-:Y:S01]  /*0bd0*/  LOP3.LUT R226, R4, 0x4, RZ, 0xfc, !PT ;  /* 0x0000000404e27812 */ /* 0x000fe200078efcff */
[----:B------:R-:W-:Y:S01]  /*0be0*/  IMAD.HI.U32 R7, R8, R24, RZ ;  /* 0x0000001808077227 */ /* 0x000fe200078e00ff */
[----:B------:R-:W-:-:S02]  /*0bf0*/  IABS R56, R196 ;  /* 0x000000c400387213 */ /* 0x000fc40000000000 */
[C---:B------:R-:W-:Y:S01]  /*0c00*/  ISETP.GT.U32.AND P0, PT, R5.reuse, R14, PT ;  /* 0x0000000e0500720c */ /* 0x040fe20003f04070 */
[----:B------:R-:W-:Y:S01]  /*0c10*/  IMAD.MOV R7, RZ, RZ, -R7 ;  /* 0x000000ffff077224 */ /* 0x000fe200078e0a07 */
[----:B------:R-:W-:Y:S01]  /*0c20*/  LOP3.LUT R225, R4, 0x6, RZ, 0xfc, !PT ;  /* 0x0000000604e17812 */ /* 0x000fe200078efcff */
[----:B------:R-:W-:Y:S01]  /*0c30*/  VIADD R244, R2, UR7 ;  /* 0x0000000702f47c36 */ /* 0x000fe20008000000 */
[----:B------:R-:W-:Y:S01]  /*0c40*/  IABS R18, R226 ;  /* 0x000000e200127213 */ /* 0x000fe20000000000 */
[----:B------:R-:W-:Y:S01]  /*0c50*/  IMAD R24, R5, R7, R24 ;  /* 0x0000000705187224 */ /* 0x000fe200078e0218 */
[----:B------:R-:W-:Y:S01]  /*0c60*/  LOP3.LUT R158, R4, 0x3e, RZ, 0xfc, !PT ;  /* 0x0000003e049e7812 */ /* 0x000fe200078efcff */
[----:B------:R-:W-:Y:S01]  /*0c70*/  IMAD.HI.U32 R7, R8, R26, RZ ;  /* 0x0000001a08077227 */ /* 0x000fe200078e00ff */
[----:B------:R-:W-:Y:S02]  /*0c80*/  LOP3.LUT R224, R4, 0x8, RZ, 0xfc, !PT ;  /* 0x0000000804e07812 */ /* 0x000fe400078efcff */
[----:B------:R-:W-:Y:S01]  /*0c90*/  IABS R20, R225 ;  /* 0x000000e100147213 */ /* 0x000fe20000000000 */
[----:B------:R-:W-:Y:S01]  /*0ca0*/  IMAD.MOV R7, RZ, RZ, -R7 ;  /* 0x000000ffff077224 */ /* 0x000fe200078e0a07 */
[----:B------:R-:W-:Y:S01]  /*0cb0*/  IABS R76, R158 ;  /* 0x0000009e004c7213 */ /* 0x000fe20000000000 */
[----:B------:R-:W-:Y:S01]  /*0cc0*/  IMAD.HI.U32 R9, R8, R18, RZ ;  /* 0x0000001208097227 */ /* 0x000fe200078e00ff */
[----:B------:R-:W-:-:S02]  /*0cd0*/  IABS R22, R224 ;  /* 0x000000e000167213 */ /* 0x000fc40000000000 */
[C---:B------:R-:W-:Y:S01]  /*0ce0*/  LOP3.LUT R220, R4.reuse, 0x10, RZ, 0xfc, !PT ;  /* 0x0000001004dc7812 */ /* 0x040fe200078efcff */
        /* <DEDUP_REMOVED lines=9> */
[C---:B------:R-:W-:Y:S01]  /*0d80*/  ISETP.GT.U32.AND P5, PT, R5.reuse, R16, PT ;  /* 0x000000100500720c */ /* 0x040fe20003fa4070 */
[C---:B------:R-:W-:Y:S01]  /*0d90*/  IMAD R34, R5.reuse, R7, R34 ;  /* 0x0000000705227224 */ /* 0x040fe200078e0222 */
[----:B------:R-:W-:Y:S01]  /*0da0*/  LOP3.LUT R215, R4, 0x18, RZ, 0xfc, !PT ;  /* 0x0000001804d77812 */ /* 0x000fe200078efcff */
[----:B------:R-:W-:Y:S01]  /*0db0*/  IMAD.HI.U32 R7, R8, R36, RZ ;  /* 0x0000002408077227 */ /* 0x000fe200078e00ff */
[C---:B------:R-:W-:Y:S02]  /*0dc0*/  LOP3.LUT R213, R4.reuse, 0x1c, RZ, 0xfc, !PT ;  /* 0x0000001c04d57812 */ /* 0x040fe400078efcff */
[----:B------:R-:W-:Y:S01]  /*0dd0*/  IABS R38, R215 ;  /* 0x000000d700267213 */ /* 0x000fe20000000000 */
[----:B------:R-:W-:Y:S01]  /*0de0*/  IMAD.MOV R7, RZ, RZ, -R7 ;  /* 0x000000ffff077224 */ /* 0x000fe200078e0a07 */
[----:B------:R-:W-:Y:S01]  /*0df0*/  LOP3.LUT R214, R4, 0x1a, RZ, 0xfc, !PT ;  /* 0x0000001a04d67812 */ /* 0x000fe200078efcff */
[----:B------:R-:W-:Y:S01]  /*0e00*/  IMAD.MOV R9, RZ, RZ, -R9 ;  /* 0x000000ffff097224 */ /* 0x000fe200078e0a09 */
[----:B------:R-:W-:Y:S01]  /*0e10*/  IABS R42, R213 ;  /* 0x000000d5002a7213 */ /* 0x000fe20000000000 */
[----:B------:R-:W-:Y:S01]  /*0e20*/  IMAD R36, R5, R7, R36 ;  /* 0x0000000705247224 */ /* 0x000fe200078e0224 */
[----:B------:R-:W-:Y:S01]  /*0e30*/  IABS R40, R214 ;  /* 0x000000d600287213 */ /* 0x000fe20000000000 */
[----:B------:R-:W-:Y:S01]  /*0e40*/  IMAD.HI.U32 R7, R8, R44, RZ ;  /* 0x0000002c08077227 */ /* 0x000fe200078e00ff */
[----:B------:R-:W-:-:S02]  /*0e50*/  LOP3.LUT R200, R4, 0x22, RZ, 0xfc, !PT ;  /* 0x0000002204c87812 */ /* 0x000fc400078efcff */
[----:B------:R-:W-:Y:S01]  /*0e60*/  LOP3.LUT R199, R4, 0x24, RZ, 0xfc, !PT ;  /* 0x0000002404c77812 */ /* 0x000fe200078efcff */
[----:B------:R-:W-:Y:S01]  /*0e70*/  IMAD.MOV R7, RZ, RZ, -R7 ;  /* 0x000000ffff077224 */ /* 0x000fe200078e0a07 */
[----:B------:R-:W-:Y:S01]  /*0e80*/  IABS R48, R200 ;  /* 0x000000c800307213 */ /* 0x000fe20000000000 */
[----:B------:R-:W-:Y:S01]  /*0e90*/  @!P0 IMAD.IADD R14, R14, 0x1, -R5 ;  /* 0x000000010e0e8824 */ /* 0x000fe200078e0a05 */
[----:B------:R-:W-:Y:S01]  /*0ea0*/  IABS R50, R199 ;  /* 0x000000c700327213 */ /* 0x000fe20000000000 */
[C---:B------:R-:W-:Y:S01]  /*0eb0*/  IMAD R44, R5.reuse, R7, R44 ;  /* 0x00000007052c7224 */ /* 0x040fe200078e022c */
[----:B------:R-:W-:Y:S01]  /*0ec0*/  LOP3.LUT R198, R4, 0x26, RZ, 0xfc, !PT ;  /* 0x0000002604c67812 */ /* 0x000fe200078efcff */
[----:B------:R-:W-:Y:S01]  /*0ed0*/  IMAD.HI.U32 R7, R8, R46, RZ ;  /* 0x0000002e08077227 */ /* 0x000fe200078e00ff */
[----:B------:R-:W-:Y:S02]  /*0ee0*/  ISETP.GT.U32.AND P3, PT, R5, R14, PT ;  /* 0x0000000e0500720c */ /* 0x000fe40003f64070 */
[----:B------:R-:W-:Y:S01]  /*0ef0*/  IABS R52, R198 ;  /* 0x000000c600347213 */ /* 0x000fe20000000000 */
[----:B------:R-:W-:Y:S01]  /*0f00*/  IMAD.MOV R7, RZ, RZ, -R7 ;  /* 0x000000ffff077224 */ /* 0x000fe200078e0a07 */
[----:B------:R-:W-:Y:S01]  /*0f10*/  LOP3.LUT R165, R4, 0x30, RZ, 0xfc, !PT ;  /* 0x0000003004a57812 */ /* 0x000fe200078efcff */
[----:B------:R-:W-:Y:S01]  /*0f20*/  IMAD.HI.U32 R13, R8, R22, RZ ;  /* 0x00000016080d7227 */ /* 0x000fe200078e00ff */
[----:B------:R-:W-:-:S02]  /*0f30*/  LOP3.LUT R195, R4, 0x2c, RZ, 0xfc, !PT ;  /* 0x0000002c04c37812 */ /* 0x000fc400078efcff */
[----:B------:R-:W-:Y:S01]  /*0f40*/  LOP3.LUT R194, R4, 0x2e, RZ, 0xfc, !PT ;  /* 0x0000002e04c27812 */ /* 0x000fe200078efcff */
[C---:B------:R-:W-:Y:S01]  /*0f50*/  IMAD R46, R5.reuse, R7, R46 ;  /* 0x00000007052e7224 */ /* 0x040fe200078e022e */
[----:B------:R-:W-:Y:S01]  /*0f60*/  IABS R62, R165 ;  /* 0x000000a5003e7213 */ /* 0x000fe20000000000 */
[----:B------:R-:W-:Y:S01]  /*0f70*/  IMAD.HI.U32 R7, R8, R54, RZ ;  /* 0x0000003608077227 */ /* 0x000fe200078e00ff */
[----:B------:R-:W-:Y:S02]  /*0f80*/  IABS R58, R195 ;  /* 0x000000c3003a7213 */ /* 0x000fe40000000000 */
[----:B------:R-:W-:Y:S01]  /*0f90*/  IABS R60, R194 ;  /* 0x000000c2003c7213 */ /* 0x000fe20000000000 */
[----:B------:R-:W-:Y:S01]  /*0fa0*/  IMAD.MOV R7, RZ, RZ, -R7 ;  /* 0x000000ffff077224 */ /* 0x000fe200078e0a07 */
[C---:B------:R-:W-:Y:S01]  /*0fb0*/  LOP3.LUT R164, R4.reuse, 0x32, RZ, 0xfc, !PT ;  /* 0x0000003204a47812 */ /* 0x040fe200078efcff */
[----:B------:R-:W-:Y:S01]  /*0fc0*/  IMAD.MOV R11, RZ, RZ, -R11 ;  /* 0x000000ffff0b7224 */ /* 0x000fe200078e0a0b */
[----:B------:R-:W-:Y:S01]  /*0fd0*/  LOP3.LUT R163, R4, 0x34, RZ, 0xfc, !PT ;  /* 0x0000003404a37812 */ /* 0x000fe200078efcff */
[----:B------:R-:W-:Y:S01]  /*0fe0*/  IMAD R54, R5, R7, R54 ;  /* 0x0000000705367224 */ /* 0x000fe200078e0236 */
[----:B------:R-:W-:Y:S01]  /*0ff0*/  IABS R64, R164 ;  /* 0x000000a400407213 */ /* 0x000fe20000000000 */
[----:B------:R-:W-:Y:S01]  /*1000*/  IMAD.HI.U32 R7, R8, R56, RZ ;  /* 0x0000003808077227 */ /* 0x000fe200078e00ff */
[----:B------:R-:W-:-:S02]  /*1010*/  LOP3.LUT R162, R4, 0x36, RZ, 0xfc, !PT ;  /* 0x0000003604a27812 */ /* 0x000fc400078efcff */
[----:B------:R-:W-:Y:S01]  /*1020*/  IABS R66, R163 ;  /* 0x000000a300427213 */ /* 0x000fe20000000000 */
[----:B------:R-:W-:Y:S01]  /*1030*/  IMAD.MOV R7, RZ, RZ, -R7 ;  /* 0x000000ffff077224 */ /* 0x000fe200078e0a07 */
[----:B------:R-:W-:Y:S01]  /*1040*/  IABS R68, R162 ;  /* 0x000000a200447213 */ /* 0x000fe20000000000 */
[C---:B------:R-:W-:Y:S01]  /*1050*/  IMAD R18, R5.reuse, R9, R18 ;  /* 0x0000000905127224 */ /* 0x040fe200078e0212 */
[C---:B------:R-:W-:Y:S01]  /*1060*/  LOP3.LUT R161, R4.reuse, 0x38, RZ, 0xfc, !PT ;  /* 0x0000003804a17812 */ /* 0x040fe200078efcff */
[C---:B------:R-:W-:Y:S01]  /*1070*/  IMAD R56, R5.reuse, R7, R56 ;  /* 0x0000000705387224 */ /* 0x040fe200078e0238 */
[----:B------:R-:W-:Y:S01]  /*1080*/  LOP3.LUT R160, R4, 0x3a, RZ, 0xfc, !PT ;  /* 0x0000003a04a07812 */ /* 0x000fe200078efcff */
[----:B------:R-:W-:Y:S01]  /*1090*/  IMAD.HI.U32 R7, R8, R76, RZ ;  /* 0x0000004c08077227 */ /* 0x000fe200078e00ff */
[C---:B------:R-:W-:Y:S02]  /*10a0*/  ISETP.GT.U32.AND P0, PT, R5.reuse, R18, PT ;  /* 0x000000120500720c */ /* 0x040fe40003f04070 */
[----:B------:R-:W-:Y:S01]  /*10b0*/  IABS R70, R161 ;  /* 0x000000a100467213 */ /* 0x000fe20000000000 */
[----:B------:R-:W-:Y:S01]  /*10c0*/  IMAD.MOV R7, RZ, RZ, -R7 ;  /* 0x000000ffff077224 */ /* 0x000fe200078e0a07 */
[----:B------:R-:W-:Y:S01]  /*10d0*/  LOP3.LUT R159, R4, 0x3c, RZ, 0xfc, !PT ;  /* 0x0000003c049f7812 */ /* 0x000fe200078efcff */
[----:B------:R-:W-:Y:S01]  /*10e0*/  IMAD.MOV R13, RZ, RZ, -R13 ;  /* 0x000000ffff0d7224 */ /* 0x000fe200078e0a0d */
[C---:B------:R-:W-:Y:S01]  /*10f0*/  LOP3.LUT R240, R0.reuse, 0x20, RZ, 0xfc, !PT ;  /* 0x0000002000f07812 */ /* 0x040fe200078efcff */
[C---:B------:R-:W-:Y:S01]  /*1100*/  IMAD R20, R5.reuse, R11, R20 ;  /* 0x0000000b05147224 */ /* 0x040fe200078e0214 */
[----:B------:R-:W-:Y:S01]  /*1110*/  IABS R74, R159 ;  /* 0x0000009f004a7213 */ /* 0x000fe20000000000 */
[C---:B------:R-:W-:Y:S01]  /*1120*/  IMAD R76, R5.reuse, R7, R76 ;  /* 0x00000007054c7224 */ /* 0x040fe200078e024c */
[----:B------:R-:W-:Y:S01]  /*1130*/  LOP3.LUT R239, R0, 0x22, RZ, 0xfc, !PT ;  /* 0x0000002200ef7812 */ /* 0x000fe200078efcff */
[----:B------:R-:W-:Y:S01]  /*1140*/  IMAD.HI.U32 R11, R8, R30, RZ ;  /* 0x0000001e080b7227 */ /* 0x000fe200078e00ff */
[----:B------:R-:W-:-:S02]  /*1150*/  ISETP.GT.U32.AND P4, PT, R5, R20, PT ;  /* 0x000000140500720c */ /* 0x000fc40003f84070 */
[C---:B------:R-:W-:Y:S01]  /*1160*/  ISETP.GT.U32.AND P6, PT, R5.reuse, R76, PT ;  /* 0x0000004c0500720c */ /* 0x040fe20003fc4070 */
[C---:B------:R-:W-:Y:S01]  /*1170*/  IMAD R22, R5.reuse, R13, R22 ;  /* 0x0000000d05167224 */ /* 0x040fe200078e0216 */
[----:B------:R-:W-:Y:S01]  /*1180*/  LOP3.LUT R252, R0, 0x4, RZ, 0xfc, !PT ;  /* 0x0000000400fc7812 */ /* 0x000fe200078efcff */
[----:B------:R-:W-:Y:S01]  /*1190*/  IMAD.HI.U32 R9, R8, R28, RZ ;  /* 0x0000001c08097227 */ /* 0x000fe200078e00ff */
[----:B------:R-:W-:Y:S02]  /*11a0*/  LOP3.LUT R251, R0, 0x6, RZ, 0xfc, !PT ;  /* 0x0000000600fb7812 */ /* 0x000fe400078efcff */
[C---:B------:R-:W-:Y:S01]  /*11b0*/  ISETP.GT.U32.AND P2, PT, R5.reuse, R22, PT ;  /* 0x000000160500720c */ /* 0x040fe20003f44070 */
[----:B------:R-:W-:Y:S01]  /*11c0*/  IMAD.HI.U32 R13, R8, R32, RZ ;  /* 0x00000020080d7227 */ /* 0x000fe200078e00ff */
[C---:B------:R-:W-:Y:S02]  /*11d0*/  LOP3.LUT R238, R0.reuse, 0x24, RZ, 0xfc, !PT ;  /* 0x0000002400ee7812 */ /* 0x040fe400078efcff */
[C---:B------:R-:W-:Y:S01]  /*11e0*/  LOP3.LUT R237, R0.reuse, 0x26, RZ, 0xfc, !PT ;  /* 0x0000002600ed7812 */ /* 0x040fe200078efcff */
[----:B------:R-:W-:Y:S01]  /*11f0*/  IMAD.MOV R11, RZ, RZ, -R11 ;  /* 0x000000ffff0b7224 */ /* 0x000fe200078e0a0b */
[----:B------:R-:W-:Y:S01]  /*1200*/  LOP3.LUT R250, R0, 0x8, RZ, 0xfc, !PT ;  /* 0x0000000800fa7812 */ /* 0x000fe200078efcff */
[----:B------:R-:W-:Y:S01]  /*1210*/  IMAD.MOV R9, RZ, RZ, -R9 ;  /* 0x000000ffff097224 */ /* 0x000fe200078e0a09 */
[----:B------:R-:W-:Y:S01]  /*1220*/  LOP3.LUT R209, R2, 0x10, RZ, 0x3c, !PT ;  /* 0x0000001002d17812 */ /* 0x000fe200078e3cff */
[----:B------:R-:W-:Y:S01]  /*1230*/  IMAD.MOV R13, RZ, RZ, -R13 ;  /* 0x000000ffff0d7224 */ /* 0x000fe200078e0a0d */
[C---:B------:R-:W-:Y:S01]  /*1240*/  LOP3.LUT R249, R0.reuse, 0xa, RZ, 0xfc, !PT ;  /* 0x0000000a00f97812 */ /* 0x040fe200078efcff */
[C---:B------:R-:W-:Y:S01]  /*1250*/  IMAD R30, R5.reuse, R11, R30 ;  /* 0x0000000b051e7224 */ /* 0x040fe200078e021e */
[----:B------:R-:W-:Y:S01]  /*1260*/  LOP3.LUT R236, R0, 0x28, RZ, 0xfc, !PT ;  /* 0x0000002800ec7812 */ /* 0x000fe200078efcff */
[--C-:B------:R-:W-:Y:S01]  /*1270*/  @!P3 IMAD.IADD R14, R14, 0x1, -R5.reuse ;  /* 0x000000010e0eb824 */ /* 0x100fe200078e0a05 */
[C---:B------:R-:W-:Y:S01]  /*1280*/  ISETP.GT.U32.AND P3, PT, R5.reuse, R26, PT ;  /* 0x0000001a0500720c */ /* 0x040fe20003f64070 */
[C---:B------:R-:W-:Y:S01]  /*1290*/  IMAD R28, R5.reuse, R9, R28 ;  /* 0x00000009051c7224 */ /* 0x040fe200078e021c */
[C---:B------:R-:W-:Y:S01]  /*12a0*/  LOP3.LUT R235, R0.reuse, 0x2a, RZ, 0xfc, !PT ;  /* 0x0000002a00eb7812 */ /* 0x040fe200078efcff */
[C---:B------:R-:W-:Y:S01]  /*12b0*/  IMAD R32, R5.reuse, R13, R32 ;  /* 0x0000000d05207224 */ /* 0x040fe200078e0220 */
[----:B------:R-:W-:Y:S01]  /*12c0*/  LOP3.LUT R248, R0, 0xc, RZ, 0xfc, !PT ;  /* 0x0000000c00f87812 */ /* 0x000fe200078efcff */
[--C-:B------:R-:W-:Y:S01]  /*12d0*/  @!P0 IMAD.IADD R18, R18, 0x1, -R5.reuse ;  /* 0x0000000112128824 */ /* 0x100fe200078e0a05 */
[C---:B------:R-:W-:Y:S01]  /*12e0*/  ISETP.GT.U32.AND P0, PT, R5.reuse, R30, PT ;  /* 0x0000001e0500720c */ /* 0x040fe20003f04070 */
        /* <DEDUP_REMOVED lines=8> */
[----:B------:R-:W-:Y:S01]  /*1370*/  @!P3 IMAD.IADD R26, R26, 0x1, -R5 ;  /* 0x000000011a1ab824 */ /* 0x000fe200078e0a05 */
[----:B------:R-:W-:Y:S01]  /*1380*/  ISETP.GT.U32.AND P3, PT, R5, R16, PT ;  /* 0x000000100500720c */ /* 0x000fe20003f64070 */
[----:B------:R-:W-:Y:S01]  /*1390*/  IMAD.HI.U32 R9, R8, R38, RZ ;  /* 0x0000002608097227 */ /* 0x000fe200078e00ff */
[----:B------:R-:W-:-:S02]  /*13a0*/  LOP3.LUT R234, R0, 0x2c, RZ, 0xfc, !PT ;  /* 0x0000002c00ea7812 */ /* 0x000fc400078efcff */
        /* <DEDUP_REMOVED lines=24> */
[----:B------:R-:W-:Y:S01]  /*1530*/  IMAD.MOV R9, RZ, RZ, -R9 ;  /* 0x000000ffff097224 */ /* 0x000fe200078e0a09 */
[----:B------:R-:W-:Y:S01]  /*1540*/  LOP3.LUT R232, R0, 0x32, RZ, 0xfc, !PT ;  /* 0x0000003200e87812 */ /* 0x000fe200078efcff */
[----:B------:R-:W-:Y:S01]  /*1550*/  IMAD.HI.U32 R11, R8, R40, RZ ;  /* 0x00000028080b7227 */ /* 0x000fe200078e00ff */
[----:B------:R-:W-:-:S02]  /*1560*/  LOP3.LUT R245, R0, 0x14, RZ, 0xfc, !PT ;  /* 0x0000001400f57812 */ /* 0x000fc400078efcff */
[C---:B------:R-:W-:Y:S01]  /*1570*/  LOP3.LUT R243, R0.reuse, 0x16, RZ, 0xfc, !PT ;  /* 0x0000001600f37812 */ /* 0x040fe200078efcff */
[----:B------:R-:W-:Y:S01]  /*1580*/  IMAD.MOV R13, RZ, RZ, -R13 ;  /* 0x000000ffff0d7224 */ /* 0x000fe200078e0a0d */
[----:B------:R-:W-:Y:S01]  /*1590*/  LOP3.LUT R231, R0, 0x34, RZ, 0xfc, !PT ;  /* 0x0000003400e77812 */ /* 0x000fe200078efcff */
[----:B------:R-:W-:Y:S01]  /*15a0*/  @!P2 IMAD.IADD R24, R24, 0x1, -R5 ;  /* 0x000000011818a824 */ /* 0x000fe200078e0a05 */
[C---:B------:R-:W-:Y:S01]  /*15b0*/  ISETP.GT.U32.AND P2, PT, R5.reuse, R36, PT ;  /* 0x000000240500720c */ /* 0x040fe20003f44070 */
[C---:B------:R-:W-:Y:S01]  /*15c0*/  IMAD R38, R5.reuse, R9, R38 ;  /* 0x0000000905267224 */ /* 0x040fe200078e0226 */
[C---:B------:R-:W-:Y:S01]  /*15d0*/  LOP3.LUT R230, R0.reuse, 0x36, RZ, 0xfc, !PT ;  /* 0x0000003600e67812 */ /* 0x040fe200078efcff */
[----:B------:R-:W-:Y:S01]  /*15e0*/  IMAD.MOV R11, RZ, RZ, -R11 ;  /* 0x000000ffff0b7224 */ /* 0x000fe200078e0a0b */
[C---:B------:R-:W-:Y:S01]  /*15f0*/  LOP3.LUT R242, R0.reuse, 0x18, RZ, 0xfc, !PT ;  /* 0x0000001800f27812 */ /* 0x040fe200078efcff */
[----:B------:R-:W-:Y:S01]  /*1600*/  IMAD R42, R5, R13, R42 ;  /* 0x0000000d052a7224 */ /* 0x000fe200078e022a */
[----:B------:R-:W-:Y:S01]  /*1610*/  LOP3.LUT R241, R0, 0x1a, RZ, 0xfc, !PT ;  /* 0x0000001a00f17812 */ /* 0x000fe200078efcff */
[----:B------:R-:W-:Y:S01]  /*1620*/  IMAD.HI.U32 R9, R8, R48, RZ ;  /* 0x0000003008097227 */ /* 0x000fe200078e00ff */
[----:B------:R-:W-:-:S02]  /*1630*/  LOP3.LUT R229, R0, 0x38, RZ, 0xfc, !PT ;  /* 0x0000003800e57812 */ /* 0x000fc400078efcff */
[----:B------:R-:W-:Y:S01]  /*1640*/  LOP3.LUT R211, R0, 0x3a, RZ, 0xfc, !PT ;  /* 0x0000003a00d37812 */ /* 0x000fe200078efcff */
[----:B------:R-:W-:Y:S01]  /*1650*/  @!P3 IMAD.IADD R26, R26, 0x1, -R5 ;  /* 0x000000011a1ab824 */ /* 0x000fe200078e0a05 */
[C---:B------:R-:W-:Y:S01]  /*1660*/  ISETP.GT.U32.AND P3, PT, R5.reuse, R38, PT ;  /* 0x000000260500720c */ /* 0x040fe20003f64070 */
[C---:B------:R-:W-:Y:S01]  /*1670*/  IMAD R40, R5.reuse, R11, R40 ;  /* 0x0000000b05287224 */ /* 0x040fe200078e0228 */
[----:B------:R-:W-:Y:S01]  /*1680*/  LOP3.LUT R210, R0, 0x3c, RZ, 0xfc, !PT ;  /* 0x0000003c00d27812 */ /* 0x000fe200078efcff */
[----:B------:R-:W-:Y:S02]  /*1690*/  IMAD.MOV R9, RZ, RZ, -R9 ;  /* 0x000000ffff097224 */ /* 0x000fe400078e0a09 */
[--C-:B------:R-:W-:Y:S01]  /*16a0*/  @!P0 IMAD.IADD R30, R30, 0x1, -R5.reuse ;  /* 0x000000011e1e8824 */ /* 0x100fe200078e0a05 */
[C---:B------:R-:W-:Y:S01]  /*16b0*/  ISETP.GT.U32.AND P0, PT, R5.reuse, R42, PT ;  /* 0x0000002a0500720c */ /* 0x040fe20003f04070 */
[C---:B------:R-:W-:Y:S02]  /*16c0*/  IMAD R48, R5.reuse, R9, R48 ;  /* 0x0000000905307224 */ /* 0x040fe400078e0230 */
[--C-:B------:R-:W-:Y:S01]  /*16d0*/  @!P6 IMAD.IADD R28, R28, 0x1, -R5.reuse ;  /* 0x000000011c1ce824 */ /* 0x100fe200078e0a05 */
[C---:B------:R-:W-:Y:S01]  /*16e0*/  ISETP.GT.U32.AND P6, PT, R5.reuse, R40, PT ;  /* 0x000000280500720c */ /* 0x040fe20003fc4070 */
[--C-:B------:R-:W-:Y:S01]  /*16f0*/  @!P5 IMAD.IADD R32, R32, 0x1, -R5.reuse ;  /* 0x000000012020d824 */ /* 0x100fe200078e0a05 */
[C---:B------:R-:W-:Y:S01]  /*1700*/  ISETP.GT.U32.AND P5, PT, R5.reuse, R44, PT ;  /* 0x0000002c0500720c */ /* 0x040fe20003fa4070 */
[----:B------:R-:W-:Y:S01]  /*1710*/  @!P4 IMAD.IADD R34, R34, 0x1, -R5 ;  /* 0x000000012222c824 */ /* 0x000fe200078e0a05 */
[----:B------:R-:W-:Y:S01]  /*1720*/  ISETP.GT.U32.AND P4, PT, R5, R46, PT ;  /* 0x0000002e0500720c */ /* 0x000fe20003f84070 */
[----:B------:R-:W-:-:S04]  /*1730*/  IMAD.HI.U32 R11, R8, R50, RZ ;  /* 0x00000032080b7227 */ /* 0x000fc800078e00ff */
[----:B------:R-:W-:Y:S01]  /*1740*/  @!P2 IMAD.IADD R36, R36, 0x1, -R5 ;  /* 0x000000012424a824 */ /* 0x000fe200078e0a05 */
[C---:B------:R-:W-:Y:S01]  /*1750*/  ISETP.GT.U32.AND P2, PT, R5.reuse, R48, PT ;  /* 0x000000300500720c */ /* 0x040fe20003f44070 */
[----:B------:R-:W-:Y:S02]  /*1760*/  IMAD.MOV R11, RZ, RZ, -R11 ;  /* 0x000000ffff0b7224 */ /* 0x000fe400078e0a0b */
[--C-:B------:R-:W-:Y:S02]  /*1770*/  @!P3 IMAD.IADD R38, R38, 0x1, -R5.reuse ;  /* 0x000000012626b824 */ /* 0x100fe400078e0a05 */
[C---:B------:R-:W-:Y:S02]  /*1780*/  IMAD R50, R5.reuse, R11, R50 ;  /* 0x0000000b05327224 */ /* 0x040fe400078e0232 */
[--C-:B------:R-:W-:Y:S01]  /*1790*/  @!P0 IMAD.IADD R42, R42, 0x1, -R5.reuse ;  /* 0x000000012a2a8824 */ /* 0x100fe200078e0a05 */
[C---:B------:R-:W-:Y:S01]  /*17a0*/  ISETP.GT.U32.AND P0, PT, R5.reuse, R38, PT ;  /* 0x000000260500720c */ /* 0x040fe20003f04070 */
[--C-:B------:R-:W-:Y:S01]  /*17b0*/  @!P6 IMAD.IADD R40, R40, 0x1, -R5.reuse ;  /* 0x000000012828e824 */ /* 0x100fe200078e0a05 */
[C---:B------:R-:W-:Y:S01]  /*17c0*/  ISETP.GT.U32.AND P3, PT, R5.reuse, R50, PT ;  /* 0x000000320500720c */ /* 0x040fe20003f64070 */
[--C-:B------:R-:W-:Y:S01]  /*17d0*/  @!P5 IMAD.IADD R44, R44, 0x1, -R5.reuse ;  /* 0x000000012c2cd824 */ /* 0x100fe200078e0a05 */
[C---:B------:R-:W-:Y:S01]  /*17e0*/  ISETP.GT.U32.AND P6, PT, R5.reuse, R36, PT ;  /* 0x000000240500720c */ /* 0x040fe20003fc4070 */
[----:B------:R-:W-:Y:S01]  /*17f0*/  @!P4 IMAD.IADD R46, R46, 0x1, -R5 ;  /* 0x000000012e2ec824 */ /* 0x000fe200078e0a05 */
[C---:B------:R-:W-:Y:S01]  /*1800*/  ISETP.GT.U32.AND P4, PT, R5.reuse, R42, PT ;  /* 0x0000002a0500720c */ /* 0x040fe20003f84070 */
[----:B------:R-:W-:Y:S01]  /*1810*/  IMAD.HI.U32 R13, R8, R52, RZ ;  /* 0x00000034080d7227 */ /* 0x000fe200078e00ff */
[----:B------:R-:W-:-:S03]  /*1820*/  ISETP.GT.U32.AND P5, PT, R5, R40, PT ;  /* 0x000000280500720c */ /* 0x000fc60003fa4070 */
[----:B------:R-:W-:Y:S01]  /*1830*/  @!P2 IMAD.IADD R48, R48, 0x1, -R5 ;  /* 0x000000013030a824 */ /* 0x000fe200078e0a05 */
[C---:B------:R-:W-:Y:S01]  /*1840*/  ISETP.GT.U32.AND P2, PT, R5.reuse, R44, PT ;  /* 0x0000002c0500720c */ /* 0x040fe20003f44070 */
[----:B------:R-:W-:Y:S02]  /*1850*/  IMAD.MOV R13, RZ, RZ, -R13 ;  /* 0x000000ffff0d7224 */ /* 0x000fe400078e0a0d */
[--C-:B------:R-:W-:Y:S01]  /*1860*/  @!P3 IMAD.IADD R50, R50, 0x1, -R5.reuse ;  /* 0x000000013232b824 */ /* 0x100fe200078e0a05 */
[C---:B------:R-:W-:Y:S01]  /*1870*/  ISETP.GT.U32.AND P3, PT, R5.reuse, R46, PT ;  /* 0x0000002e0500720c */ /* 0x040fe20003f64070 */
[C---:B------:R-:W-:Y:S02]  /*1880*/  IMAD R52, R5.reuse, R13, R52 ;  /* 0x0000000d05347224 */ /* 0x040fe400078e0234 */
[----:B------:R-:W-:Y:S01]  /*1890*/  @!P0 IMAD.IADD R38, R38, 0x1, -R5 ;  /* 0x0000000126268824 */ /* 0x000fe200078e0a05 */
[----:B------:R-:W-:Y:S01]  /*18a0*/  ISETP.GT.U32.AND P0, PT, R5, R48, PT ;  /* 0x000000300500720c */ /* 0x000fe20003f04070 */
[----:B------:R-:W-:-:S04]  /*18b0*/  IMAD.HI.U32 R13, R8, R62, RZ ;  /* 0x0000003e080d7227 */ /* 0x000fc800078e00ff */
[--C-:B------:R-:W-:Y:S01]  /*18c0*/  @!P6 IMAD.IADD R36, R36, 0x1, -R5.reuse ;  /* 0x000000012424e824 */ /* 0x100fe200078e0a05 */
[C---:B------:R-:W-:Y:S01]  /*18d0*/  ISETP.GT.U32.AND P6, PT, R5.reuse, R52, PT ;  /* 0x000000340500720c */ /* 0x040fe20003fc4070 */
[----:B------:R-:W-:Y:S01]  /*18e0*/  @!P4 IMAD.IADD R42, R42, 0x1, -R5 ;  /* 0x000000012a2ac824 */ /* 0x000fe200078e0a05 */
[----:B------:R-:W-:Y:S01]  /*18f0*/  ISETP.GT.U32.AND P4, PT, R5, R54, PT ;  /* 0x000000360500720c */ /* 0x000fe20003f84070 */
[----:B------:R-:W-:-:S04]  /*1900*/  IMAD.HI.U32 R9, R8, R58, RZ ;  /* 0x0000003a08097227 */ /* 0x000fc800078e00ff */
[----:B------:R-:W-:-:S04]  /*1910*/  IMAD.HI.U32 R11, R8, R60, RZ ;  /* 0x0000003c080b7227 */ /* 0x000fc800078e00ff */
[----:B------:R-:W-:Y:S02]  /*1920*/  IMAD.MOV R13, RZ, RZ, -R13 ;  /* 0x000000ffff0d7224 */ /* 0x000fe400078e0a0d */
[----:B------:R-:W-:Y:S01]  /*1930*/  @!P2 IMAD.IADD R44, R44, 0x1, -R5 ;  /* 0x000000012c2ca824 */ /* 0x000fe200078e0a05 */
[----:B------:R-:W-:Y:S01]  /*1940*/  ISETP.GT.U32.AND P2, PT, R5, R56, PT ;  /* 0x000000380500720c */ /* 0x000fe20003f44070 */
[----:B------:R-:W-:Y:S02]  /*1950*/  IMAD.MOV R9, RZ, RZ, -R9 ;  /* 0x000000ffff097224 */ /* 0x000fe400078e0a09 */
[----:B------:R-:W-:Y:S02]  /*1960*/  IMAD.MOV R11, RZ, RZ, -R11 ;  /* 0x000000ffff0b7224 */ /* 0x000fe400078e0a0b */
[----:B------:R-:W-:-:S04]  /*1970*/  IMAD.HI.U32 R7, R8, R64, RZ ;  /* 0x0000004008077227 */ /* 0x000fc800078e00ff */
[C---:B------:R-:W-:Y:S02]  /*1980*/  IMAD R62, R5.reuse, R13, R62 ;  /* 0x0000000d053e7224 */ /* 0x040fe400078e023e */
[C---:B------:R-:W-:Y:S02]  /*1990*/  IMAD R58, R5.reuse, R9, R58 ;  /* 0x00000009053a7224 */ /* 0x040fe400078e023a */
[C---:B------:R-:W-:Y:S02]  /*19a0*/  IMAD R60, R5.reuse, R11, R60 ;  /* 0x0000000b053c7224 */ /* 0x040fe400078e023c */
[----:B------:R-:W-:Y:S02]  /*19b0*/  IMAD.MOV R13, RZ, RZ, -R7 ;  /* 0x000000ffff0d7224 */ /* 0x000fe400078e0a07 */
[--C-:B------:R-:W-:Y:S01]  /*19c0*/  @!P3 IMAD.IADD R46, R46, 0x1, -R5.reuse ;  /* 0x000000012e2eb824 */ /* 0x100fe200078e0a05 */
[C---:B------:R-:W-:Y:S01]  /*19d0*/  ISETP.GT.U32.AND P3, PT, R5.reuse, R58, PT ;  /* 0x0000003a0500720c */ /* 0x040fe20003f64070 */
[C---:B------:R-:W-:Y:S01]  /*19e0*/  IMAD R64, R5.reuse, R13, R64 ;  /* 0x0000000d05407224 */ /* 0x040fe200078e0240 */
[----:B------:R-:W-:Y:S01]  /*19f0*/  IABS R13, R157 ;  /* 0x0000009d000d7213 */ /* 0x000fe20000000000 */
[--C-:B------:R-:W-:Y:S01]  /*1a00*/  @!P0 IMAD.IADD R48, R48, 0x1, -R5.reuse ;  /* 0x0000000130308824 */ /* 0x100fe200078e0a05 */
[C---:B------:R-:W-:Y:S01]  /*1a10*/  ISETP.GT.U32.AND P0, PT, R5.reuse, R60, PT ;  /* 0x0000003c0500720c */ /* 0x040fe20003f04070 */
[--C-:B------:R-:W-:Y:S01]  /*1a20*/  @!P6 IMAD.IADD R52, R52, 0x1, -R5.reuse ;  /* 0x000000013434e824 */ /* 0x100fe200078e0a05 */
[C---:B------:R-:W-:Y:S01]  /*1a30*/  ISETP.GT.U32.AND P6, PT, R5.reuse, R62, PT ;  /* 0x0000003e0500720c */ /* 0x040fe20003fc4070 */
[----:B------:R-:W-:Y:S01]  /*1a40*/  @!P4 IMAD.IADD R54, R54, 0x1, -R5 ;  /* 0x000000013636c824 */ /* 0x000fe200078e0a05 */
[----:B------:R-:W-:Y:S01]  /*1a50*/  ISETP.GT.U32.AND P4, PT, R5, R64, PT ;  /* 0x000000400500720c */ /* 0x000fe20003f84070 */
[----:B------:R-:W-:-:S04]  /*1a60*/  IMAD.HI.U32 R9, R8, R66, RZ ;  /* 0x0000004208097227 */ /* 0x000fc800078e00ff */
[----:B------:R-:W-:-:S04]  /*1a70*/  IMAD.HI.U32 R11, R8, R68, RZ ;  /* 0x00000044080b7227 */ /* 0x000fc800078e00ff */
[--C-:B------:R-:W-:Y:S01]  /*1a80*/  @!P5 IMAD.IADD R40, R40, 0x1, -R5.reuse ;  /* 0x000000012828d824 */ /* 0x100fe200078e0a05 */
[C---:B------:R-:W-:Y:S01]  /*1a90*/  ISETP.GT.U32.AND P5, PT, R5.reuse, R50, PT ;  /* 0x000000320500720c */ /* 0x040fe20003fa4070 */
[----:B------:R-:W-:Y:S01]  /*1aa0*/  @!P2 IMAD.IADD R56, R56, 0x1, -R5 ;  /* 0x000000013838a824 */ /* 0x000fe200078e0a05 */
[----:B------:R-:W-:Y:S01]  /*1ab0*/  ISETP.GT.U32.AND P2, PT, R5, R54, PT ;  /* 0x000000360500720c */ /* 0x000fe20003f44070 */
[----:B------:R-:W-:Y:S02]  /*1ac0*/  IMAD.MOV R9, RZ, RZ, -R9 ;  /* 0x000000ffff097224 */ /* 0x000fe400078e0a09 */
[----:B------:R-:W-:Y:S02]  /*1ad0*/  IMAD.MOV R11, RZ, RZ, -R11 ;  /* 0x000000ffff0b7224 */ /* 0x000fe400078e0a0b */
[----:B------:R-:W-:-:S04]  /*1ae0*/  IMAD.HI.U32 R7, R8, R70, RZ ;  /* 0x0000004608077227 */ /* 0x000fc800078e00ff */
[C---:B------:R-:W-:Y:S02]  /*1af0*/  IMAD R66, R5.reuse, R9, R66 ;  /* 0x0000000905427224 */ /* 0x040fe400078e0242 */
[C---:B------:R-:W-:Y:S01]  /*1b00*/  IMAD R68, R5.reuse, R11, R68 ;  /* 0x0000000b05447224 */ /* 0x040fe200078e0244 */
[----:B------:R-:W-:Y:S01]  /*1b10*/  IABS R11, R160 ;  /* 0x000000a0000b7213 */ /* 0x000fe20000000000 */
[----:B------:R-:W-:Y:S02]  /*1b20*/  IMAD.MOV R7, RZ, RZ, -R7 ;  /* 0x000000ffff077224 */ /* 0x000fe400078e0a07 */
[--C-:B------:R-:W-:Y:S01]  /*1b30*/  @!P3 IMAD.IADD R58, R58, 0x1, -R5.reuse ;  /* 0x000000013a3ab824 */ /* 0x100fe200078e0a05 */
[C---:B------:R-:W-:Y:S01]  /*1b40*/  ISETP.GT.U32.AND P3, PT, R5.reuse, R66, PT ;  /* 0x000000420500720c */ /* 0x040fe20003f64070 */
[--C-:B------:R-:W-:Y:S01]  /*1b50*/  @!P0 IMAD.IADD R60, R60, 0x1, -R5.reuse ;  /* 0x000000013c3c8824 */ /* 0x100fe200078e0a05 */
[C---:B------:R-:W-:Y:S01]  /*1b60*/  ISETP.GT.U32.AND P0, PT, R5.reuse, R56, PT ;  /* 0x000000380500720c */ /* 0x040fe20003f04070 */
[----:B------:R-:W-:Y:S01]  /*1b70*/  @!P6 IMAD.IADD R62, R62, 0x1, -R5 ;  /* 0x000000013e3ee824 */ /* 0x000fe200078e0a05 */
[C---:B------:R-:W-:Y:S01]  /*1b80*/  ISETP.GT.U32.AND P6, PT, R5.reuse, R58, PT ;  /* 0x0000003a0500720c */ /* 0x040fe20003fc4070 */
[----:B------:R-:W-:-:S02]  /*1b90*/  IMAD R70, R5, R7, R70 ;  /* 0x0000000705467224 */ /* 0x000fc400078e0246 */
[----:B------:R-:W-:-:S04]  /*1ba0*/  IMAD.HI.U32 R7, R8, R11, RZ ;  /* 0x0000000b08077227 */ /* 0x000fc800078e00ff */
[--C-:B------:R-:W-:Y:S01]  /*1bb0*/  @!P5 IMAD.IADD R50, R50, 0x1, -R5.reuse ;  /* 0x000000013232d824 */ /* 0x100fe200078e0a05 */
[C---:B------:R-:W-:Y:S01]  /*1bc0*/  ISETP.GT.U32.AND P5, PT, R5.reuse, R52, PT ;  /* 0x000000340500720c */ /* 0x040fe20003fa4070 */
[--C-:B------:R-:W-:Y:S01]  /*1bd0*/  @!P4 IMAD.IADD R64, R64, 0x1, -R5.reuse ;  /* 0x000000014040c824 */ /* 0x100fe200078e0a05 */
[C---:B------:R-:W-:Y:S01]  /*1be0*/  ISETP.GT.U32.AND P4, PT, R5.reuse, R60, PT ;  /* 0x0000003c0500720c */ /* 0x040fe20003f84070 */
[----:B------:R-:W-:Y:S01]  /*1bf0*/  @!P2 IMAD.IADD R54, R54, 0x1, -R5 ;  /* 0x000000013636a824 */ /* 0x000fe200078e0a05 */
[----:B------:R-:W-:Y:S01]  /*1c00*/  ISETP.GT.U32.AND P2, PT, R5, R62, PT ;  /* 0x0000003e0500720c */ /* 0x000fe20003f44070 */
[----:B------:R-:W-:-:S04]  /*1c10*/  IMAD.HI.U32 R9, R8, R74, RZ ;  /* 0x0000004a08097227 */ /* 0x000fc800078e00ff */
[----:B------:R-:W-:Y:S02]  /*1c20*/  IMAD.MOV R8, RZ, RZ, -R7 ;  /* 0x000000ffff087224 */ /* 0x000fe400078e0a07 */
[----:B------:R-:W-:Y:S02]  /*1c30*/  IMAD.MOV R9, RZ, RZ, -R9 ;  /* 0x000000ffff097224 */ /* 0x000fe400078e0a09 */
[C---:B------:R-:W-:Y:S02]  /*1c40*/  IMAD R8, R5.reuse, R8, R11 ;  /* 0x0000000805087224 */ /* 0x040fe400078e020b */
[--C-:B------:R-:W-:Y:S02]  /*1c50*/  @!P3 IMAD.IADD R66, R66, 0x1, -R5.reuse ;  /* 0x000000014242b824 */ /* 0x100fe400078e0a05 */
[C---:B------:R-:W-:Y:S01]  /*1c60*/  IMAD R74, R5.reuse, R9, R74 ;  /* 0x00000009054a7224 */ /* 0x040fe200078e024a */
        /* <DEDUP_REMOVED lines=11> */
[----:B------:R-:W-:-:S04]  /*1d20*/  IMAD.HI.U32 R6, R6, R13, RZ ;  /* 0x0000000d06067227 */ /* 0x000fc800078e00ff */
[--C-:B------:R-:W-:Y:S01]  /*1d30*/  @!P0 IMAD.IADD R68, R68, 0x1, -R5.reuse ;  /* 0x0000000144448824 */ /* 0x100fe200078e0a05 */
[----:B------:R-:W-:Y:S01]  /*1d40*/  ISETP.GE.AND P0, PT, R212, UR12, PT ;  /* 0x0000000cd4007c0c */ /* 0x000fe2000bf06270 */
[--C-:B------:R-:W-:Y:S02]  /*1d50*/  @!P3 IMAD.IADD R8, R8, 0x1, -R5.reuse ;  /* 0x000000010808b824 */ /* 0x100fe400078e0a05 */
[--C-:B------:R-:W-:Y:S01]  /*1d60*/  @!P5 IMAD.IADD R64, R64, 0x1, -R5.reuse ;  /* 0x000000014040d824 */ /* 0x100fe200078e0a05 */
[----:B------:R-:W-:Y:S01]  /*1d70*/  ISETP.GE.AND P5, PT, R57, UR12, PT ;  /* 0x0000000c39007c0c */ /* 0x000fe2000bfa6270 */
[----:B------:R-:W-:Y:S01]  /*1d80*/  IMAD.MOV R6, RZ, RZ, -R6 ;  /* 0x000000ffff067224 */ /* 0x000fe200078e0a06 */
[----:B------:R-:W-:Y:S01]  /*1d90*/  SEL R7, RZ, UR11, P0 ;  /* 0x0000000bff077c07 */ /* 0x000fe20008000000 */
[--C-:B------:R-:W-:Y:S01]  /*1da0*/  @!P4 IMAD.IADD R66, R66, 0x1, -R5.reuse ;  /* 0x000000014242c824 */ /* 0x100fe200078e0a05 */
[----:B------:R-:W-:Y:S01]  /*1db0*/  ISETP.GE.AND P4, PT, R240, UR12, PT ;  /* 0x0000000cf0007c0c */ /* 0x000fe2000bf86270 */
[--C-:B------:R-:W-:Y:S01]  /*1dc0*/  @!P2 IMAD.IADD R74, R74, 0x1, -R5.reuse ;  /* 0x000000014a4aa824 */ /* 0x100fe200078e0a05 */
[----:B------:R-:W-:Y:S01]  /*1dd0*/  ISETP.GT.U32.AND P2, PT, R5, R8, PT ;  /* 0x000000080500720c */ /* 0x000fe20003f44070 */
[----:B------:R-:W-:Y:S01]  /*1de0*/  @!P6 IMAD.IADD R70, R70, 0x1, -R5 ;  /* 0x000000014646e824 */ /* 0x000fe200078e0a05 */
[----:B------:R-:W-:Y:S01]  /*1df0*/  ISETP.GE.AND P0, PT, R4, RZ, PT ;  /* 0x000000ff0400720c */ /* 0x000fe20003f06270 */
[----:B------:R-:W-:Y:S01]  /*1e00*/  IMAD R13, R10, R6, R13 ;  /* 0x000000060a0d7224 */ /* 0x000fe200078e020d */
[----:B------:R-:W-:Y:S01]  /*1e10*/  SEL R9, RZ, UR11, P5 ;  /* 0x0000000bff097c07 */ /* 0x000fe2000a800000 */
[----:B------:R-:W-:Y:S01]  /*1e20*/  IMAD.U32 R11, RZ, RZ, UR26 ;  /* 0x0000001aff0b7e24 */ /* 0x000fe2000f8e00ff */
[----:B------:R-:W-:Y:S01]  /*1e30*/  SEL R6, RZ, UR11, P4 ;  /* 0x0000000bff067c07 */ /* 0x000fe2000a000000 */
[----:B------:R-:W-:Y:S01]  /*1e40*/  VIADD R216, R209, UR7 ;  /* 0x00000007d1d87c36 */ /* 0x000fe20008000000 */
[----:B------:R-:W-:-:S02]  /*1e50*/  ISETP.GE.AND P5, PT, R226, RZ, PT ;  /* 0x000000ffe200720c */ /* 0x000fc40003fa6270 */
[----:B------:R-:W-:Y:S02]  /*1e60*/  ISETP.GE.AND P4, PT, R227, RZ, PT ;  /* 0x000000ffe300720c */ /* 0x000fe40003f86270 */
[----:B------:R-:W-:Y:S01]  /*1e70*/  ISETP.GT.U32.AND P3, PT, R5, R70, PT ;  /* 0x000000460500720c */ /* 0x000fe20003f64070 */
[--C-:B------:R-:W-:Y:S01]  /*1e80*/  @!P2 IMAD.IADD R8, R8, 0x1, -R5.reuse ;  /* 0x000000010808a824 */ /* 0x100fe200078e0a05 */
[----:B------:R-:W-:Y:S01]  /*1e90*/  ISETP.GE.AND P2, PT, R224, RZ, PT ;  /* 0x000000ffe000720c */ /* 0x000fe20003f46270 */
[----:B------:R-:W-:Y:S01]  /*1ea0*/  @!P0 IMAD.MOV R14, RZ, RZ, -R14 ;  /* 0x000000ffff0e8224 */ /* 0x000fe200078e0a0e */
[----:B------:R-:W-:Y:S01]  /*1eb0*/  ISETP.GE.AND P0, PT, R223, RZ, PT ;  /* 0x000000ffdf00720c */ /* 0x000fe20003f06270 */
[----:B------:R-:W-:Y:S01]  /*1ec0*/  IMAD.MOV.U32 R72, RZ, RZ, R8 ;  /* 0x000000ffff487224 */ /* 0x000fe200078e0008 */
[----:B------:R-:W-:Y:S01]  /*1ed0*/  ISETP.GT.U32.AND P6, PT, R5, R68, PT ;  /* 0x000000440500720c */ /* 0x000fe20003fc4070 */
[----:B------:R-:W-:Y:S01]  /*1ee0*/  IMAD.U32 R8, RZ, RZ, UR26 ;  /* 0x0000001aff087e24 */ /* 0x000fe2000f8e00ff */
[----:B------:R-:W-:Y:S01]  /*1ef0*/  LOP3.LUT R209, R0, 0x1c, RZ, 0xfc, !PT ;  /* 0x0000001c00d17812 */ /* 0x000fe200078efcff */
[----:B------:R-:W-:Y:S01]  /*1f00*/  @!P5 IMAD.MOV R18, RZ, RZ, -R18 ;  /* 0x000000ffff12d224 */ /* 0x000fe200078e0a12 */
[----:B------:R-:W-:Y:S01]  /*1f10*/  ISETP.GE.AND P5, PT, R221, RZ, PT ;  /* 0x000000ffdd00720c */ /* 0x000fe20003fa6270 */
[----:B------:R-:W-:Y:S01]  /*1f20*/  @!P4 IMAD.MOV R16, RZ, RZ, -R16 ;  /* 0x000000ffff10c224 */ /* 0x000fe200078e0a10 */
[----:B------:R-:W-:Y:S01]  /*1f30*/  ISETP.GE.AND P4, PT, R222, RZ, PT ;  /* 0x000000ffde00720c */ /* 0x000fe20003f86270 */
[--C-:B------:R-:W-:Y:S01]  /*1f40*/  @!P3 IMAD.IADD R70, R70, 0x1, -R5.reuse ;  /* 0x000000014646b824 */ /* 0x100fe200078e0a05 */
[----:B------:R-:W-:Y:S01]  /*1f50*/  ISETP.GE.AND P3, PT, R225, RZ, PT ;  /* 0x000000ffe100720c */ /* 0x000fe20003f66270 */
[----:B------:R-:W-:Y:S01]  /*1f60*/  @!P2 IMAD.MOV R22, RZ, RZ, -R22 ;  /* 0x000000ffff16a224 */ /* 0x000fe200078e0a16 */
[----:B------:R-:W-:Y:S01]  /*1f70*/  ISETP.GE.AND P2, PT, R219, RZ, PT ;  /* 0x000000ffdb00720c */ /* 0x000fe20003f46270 */
[----:B------:R-:W-:Y:S01]  /*1f80*/  @!P0 IMAD.MOV R24, RZ, RZ, -R24 ;  /* 0x000000ffff188224 */ /* 0x000fe200078e0a18 */
[----:B------:R-:W-:Y:S01]  /*1f90*/  ISETP.GE.AND P0, PT, R218, RZ, PT ;  /* 0x000000ffda00720c */ /* 0x000fe20003f06270 */
[----:B------:R-:W-:Y:S01]  /*1fa0*/  @!P6 IMAD.IADD R68, R68, 0x1, -R5 ;  /* 0x000000014444e824 */ /* 0x000fe200078e0a05 */
[----:B------:R-:W-:Y:S01]  /*1fb0*/  ISETP.NE.U32.AND P6, PT, R7, RZ, PT ;  /* 0x000000ff0700720c */ /* 0x000fe20003fc5070 */
[----:B------:R-:W-:-:S02]  /*1fc0*/  IMAD.U32 R7, RZ, RZ, UR26 ;  /* 0x0000001aff077e24 */ /* 0x000fc4000f8e00ff */
[----:B------:R-:W-:Y:S01]  /*1fd0*/  @!P5 IMAD.MOV R28, RZ, RZ, -R28 ;  /* 0x000000ffff1cd224 */ /* 0x000fe200078e0a1c */
[----:B------:R-:W-:Y:S01]  /*1fe0*/  ISETP.GE.AND P5, PT, R215, RZ, PT ;  /* 0x000000ffd700720c */ /* 0x000fe20003fa6270 */
[----:B------:R-:W-:Y:S01]  /*1ff0*/  @!P4 IMAD.MOV R26, RZ, RZ, -R26 ;  /* 0x000000ffff1ac224 */ /* 0x000fe200078e0a1a */
[----:B------:R-:W-:Y:S01]  /*2000*/  ISETP.GE.AND P4, PT, R217, RZ, PT ;  /* 0x000000ffd900720c */ /* 0x000fe20003f86270 */
[----:B------:R-:W-:Y:S01]  /*2010*/  @!P3 IMAD.MOV R20, RZ, RZ, -R20 ;  /* 0x000000ffff14b224 */ /* 0x000fe200078e0a14 */
[----:B------:R-:W-:Y:S01]  /*2020*/  ISETP.GE.AND P3, PT, R220, RZ, PT ;  /* 0x000000ffdc00720c */ /* 0x000fe20003f66270 */
[----:B------:R-:W-:Y:S01]  /*2030*/  @!P2 IMAD.MOV R32, RZ, RZ, -R32 ;  /* 0x000000ffff20a224 */ /* 0x000fe200078e0a20 */
[----:B------:R-:W-:Y:S01]  /*2040*/  ISETP.GE.AND P2, PT, R213, RZ, PT ;  /* 0x000000ffd500720c */ /* 0x000fe20003f46270 */
[----:B------:R-:W-:Y:S01]  /*2050*/  @!P0 IMAD.MOV R34, RZ, RZ, -R34 ;  /* 0x000000ffff228224 */ /* 0x000fe200078e0a22 */
[----:B------:R-:W-:-:S05]  /*2060*/  ISETP.GE.AND P0, PT, R202, RZ, PT ;  /* 0x000000ffca00720c */ /* 0x000fca0003f06270 */
        /* <DEDUP_REMOVED lines=29> */
[----:B------:R-:W-:-:S05]  /*2240*/  ISETP.GT.U32.AND P0, PT, R5, R74, PT ;  /* 0x0000004a0500720c */ /* 0x000fca0003f04070 */
[----:B------:R-:W-:Y:S01]  /*2250*/  @!P5 IMAD.MOV R68, RZ, RZ, -R68 ;  /* 0x000000ffff44d224 */ /* 0x000fe200078e0a44 */
[----:B------:R-:W-:Y:S01]  /*2260*/  ISETP.GT.U32.AND P5, PT, R10, R13, PT ;  /* 0x0000000d0a00720c */ /* 0x000fe20003fa4070 */
[----:B------:R-:W-:Y:S01]  /*2270*/  @!P4 IMAD.MOV R66, RZ, RZ, -R66 ;  /* 0x000000ffff42c224 */ /* 0x000fe200078e0a42 */
[----:B------:R-:W-:Y:S01]  /*2280*/  ISETP.GE.AND P4, PT, R158, RZ, PT ;  /* 0x000000ff9e00720c */ /* 0x000fe20003f86270 */
[----:B------:R-:W-:Y:S01]  /*2290*/  @!P3 IMAD.MOV R60, RZ, RZ, -R60 ;  /* 0x000000ffff3cb224 */ /* 0x000fe200078e0a3c */
[----:B------:R-:W-:Y:S01]  /*22a0*/  ISETP.GE.AND P3, PT, R161, RZ, PT ;  /* 0x000000ffa100720c */ /* 0x000fe20003f66270 */
[----:B------:R-:W-:Y:S01]  /*22b0*/  @!P2 IMAD.MOV R72, RZ, RZ, -R72 ;  /* 0x000000ffff48a224 */ /* 0x000fe200078e0a48 */
[----:B------:R-:W-:Y:S01]  /*22c0*/  ISETP.NE.U32.AND P2, PT, R6, RZ, PT ;  /* 0x000000ff0600720c */ /* 0x000fe20003f45070 */
[----:B------:R-:W-:Y:S01]  /*22d0*/  @!P0 IMAD.IADD R74, R74, 0x1, -R5 ;  /* 0x000000014a4a8824 */ /* 0x000fe200078e0a05 */
[----:B------:R-:W-:Y:S01]  /*22e0*/  ISETP.GE.AND P0, PT, R159, RZ, PT ;  /* 0x000000ff9f00720c */ /* 0x000fe20003f06270 */
[----:B------:R-:W-:-:S02]  /*22f0*/  IMAD.U32 R6, RZ, RZ, UR26 ;  /* 0x0000001aff067e24 */ /* 0x000fc4000f8e00ff */
[----:B------:R-:W-:Y:S02]  /*2300*/  IMAD R5, R0, UR26, RZ ;  /* 0x0000001a00057c24 */ /* 0x000fe4000f8e02ff */
[----:B------:R-:W-:Y:S02]  /*2310*/  @!P5 IMAD.IADD R13, R13, 0x1, -R10 ;  /* 0x000000010d0dd824 */ /* 0x000fe400078e0a0a */
[----:B------:R-:W-:Y:S01]  /*2320*/  @!P4 IMAD.MOV R76, RZ, RZ, -R76 ;  /* 0x000000ffff4cc224 */ /* 0x000fe200078e0a4c */
[----:B------:R-:W-:Y:S01]  /*2330*/  ISETP.GE.AND P4, PT, R239, UR12, PT ;  /* 0x0000000cef007c0c */ /* 0x000fe2000bf86270 */
[----:B------:R-:W-:Y:S01]  /*2340*/  IMAD R6, R6, 0x2, R5 ;  /* 0x0000000206067824 */ /* 0x000fe200078e0205 */
[----:B------:R-:W-:Y:S01]  /*2350*/  ISETP.GT.U32.AND P5, PT, R10, R13, PT ;  /* 0x0000000d0a00720c */ /* 0x000fe20003fa4070 */
[----:B------:R-:W-:Y:S01]  /*2360*/  @!P3 IMAD.MOV R70, RZ, RZ, -R70 ;  /* 0x000000ffff46b224 */ /* 0x000fe200078e0a46 */
[----:B------:R-:W-:Y:S01]  /*2370*/  ISETP.NE.U32.AND P3, PT, R9, RZ, PT ;  /* 0x000000ff0900720c */ /* 0x000fe20003f65070 */
[----:B------:R-:W-:Y:S01]  /*2380*/  IMAD R7, R7, 0x2, R6 ;  /* 0x0000000207077824 */ /* 0x000fe200078e0206 */
[----:B------:R-:W-:Y:S01]  /*2390*/  SEL R9, RZ, UR11, P4 ;  /* 0x0000000bff097c07 */ /* 0x000fe2000a000000 */
[----:B------:R-:W-:Y:S01]  /*23a0*/  @!P0 IMAD.MOV R74, RZ, RZ, -R74 ;  /* 0x000000ffff4a8224 */ /* 0x000fe200078e0a4a */
[----:B------:R-:W-:Y:S01]  /*23b0*/  ISETP.NE.AND P0, PT, RZ, UR19, PT ;  /* 0x00000013ff007c0c */ /* 0x000fe2000bf05270 */
[----:B------:R-:W-:Y:S01]  /*23c0*/  IMAD R8, R8, 0x2, R7 ;  /* 0x0000000208087824 */ /* 0x000fe200078e0207 */
[----:B------:R-:W-:Y:S01]  /*23d0*/  ISETP.NE.U32.AND P4, PT, R9, RZ, PT ;  /* 0x000000ff0900720c */ /* 0x000fe20003f85070 */
[----:B------:R-:W-:Y:S01]  /*23e0*/  IMAD.U32 R9, RZ, RZ, UR26 ;  /* 0x0000001aff097e24 */ /* 0x000fe2000f8e00ff */
[----:B------:R-:W-:-:S02]  /*23f0*/  SEL R82, R91, R58, !P0 ;  /* 0x0000003a5b527207 */ /* 0x000fc40004000000 */
[----:B------:R-:W-:Y:S01]  /*2400*/  SEL R61, R91, R14, !P0 ;  /* 0x0000000e5b3d7207 */ /* 0x000fe20004000000 */
[----:B------:R-:W-:Y:S01]  /*2410*/  IMAD R9, R9, 0x2, R8 ;  /* 0x0000000209097824 */ /* 0x000fe200078e0208 */
[----:B------:R-:W-:Y:S01]  /*2420*/  SEL R63, R91, R16, !P0 ;  /* 0x000000105b3f7207 */ /* 0x000fe20004000000 */
[----:B------:R-:W-:Y:S01]  /*2430*/  @!P5 IMAD.IADD R13, R13, 0x1, -R10 ;  /* 0x000000010d0dd824 */ /* 0x000fe200078e0a0a */
[C---:B------:R-:W-:Y:S01]  /*2440*/  SEL R65, R91.reuse, R18, !P0 ;  /* 0x000000125b417207 */ /* 0x040fe20004000000 */
[----:B------:R-:W-:Y:S01]  /*2450*/  IMAD R10, R78, 0x2, R9 ;  /* 0x000000024e0a7824 */ /* 0x000fe200078e0209 */
[C---:B------:R-:W-:Y:S01]  /*2460*/  SEL R67, R91.reuse, R20, !P0 ;  /* 0x000000145b437207 */ /* 0x040fe20004000000 */
[----:B------:R-:W-:Y:S01]  /*2470*/  IMAD.U32 R16, RZ, RZ, UR26 ;  /* 0x0000001aff107e24 */ /* 0x000fe2000f8e00ff */
[----:B------:R-:W-:Y:S01]  /*2480*/  SEL R69, R91, R22, !P0 ;  /* 0x000000165b457207 */ /* 0x000fe20004000000 */
[----:B------:R-:W-:Y:S01]  /*2490*/  IMAD R11, R11, 0x2, R10 ;  /* 0x000000020b0b7824 */ /* 0x000fe200078e020a */
[C---:B------:R-:W-:Y:S01]  /*24a0*/  SEL R71, R91.reuse, R24, !P0 ;  /* 0x000000185b477207 */ /* 0x040fe20004000000 */
[----:B------:R-:W-:Y:S01]  /*24b0*/  IMAD.U32 R18, RZ, RZ, UR26 ;  /* 0x0000001aff127e24 */ /* 0x000fe2000f8e00ff */
        /* <DEDUP_REMOVED lines=27> */
[----:B------:R-:W-:Y:S01]  /*2670*/  IMAD R82, R82, UR4, RZ ;  /* 0x0000000452527c24 */ /* 0x000fe2000f8e02ff */
[C---:B------:R-:W-:Y:S01]  /*2680*/  SEL R80, R91.reuse, R54, !P0 ;  /* 0x000000365b507207 */ /* 0x040fe20004000000 */
[----:B------:R-:W-:Y:S01]  /*2690*/  IMAD R18, R18, 0x4, R17 ;  /* 0x0000000412127824 */ /* 0x000fe200078e0211 */
[----:B------:R-:W-:Y:S01]  /*26a0*/  SEL R81, R91, R56, !P0 ;  /* 0x000000385b517207 */ /* 0x000fe20004000000 */
[----:B------:R-:W-:Y:S01]  /*26b0*/  IMAD R79, R79, UR4, RZ ;  /* 0x000000044f4f7c24 */ /* 0x000fe2000f8e02ff */
[----:B------:R-:W-:Y:S01]  /*26c0*/  SEL R83, R91, R60, !P0 ;  /* 0x0000003c5b537207 */ /* 0x000fe20004000000 */
[----:B------:R-:W-:Y:S01]  /*26d0*/  IMAD R19, R21, 0x2, R18 ;  /* 0x0000000215137824 */ /* 0x000fe200078e0212 */
[----:B------:R-:W-:Y:S01]  /*26e0*/  SEL R84, R91, R62, !P0 ;  /* 0x0000003e5b547207 */ /* 0x000fe20004000000 */
        /* <DEDUP_REMOVED lines=15> */
[----:B------:R-:W-:Y:S01]  /*27e0*/  ISETP.GE.AND P5, PT, R157, RZ, PT ;  /* 0x000000ff9d00720c */ /* 0x000fe20003fa6270 */
[----:B------:R-:W-:Y:S01]  /*27f0*/  IMAD R74, R206, UR26, RZ ;  /* 0x0000001ace4a7c24 */ /* 0x000fe2000f8e02ff */
[----:B------:R-:W-:Y:S01]  /*2800*/  ISETP.NE.AND P0, PT, RZ, UR18, PT ;  /* 0x00000012ff007c0c */ /* 0x000fe2000bf05270 */
[----:B------:R-:W-:-:S02]  /*2810*/  IMAD R32, R32, 0x2, R23 ;  /* 0x0000000220207824 */ /* 0x000fc400078e0217 */
[----:B------:R-:W-:Y:S02]  /*2820*/  IMAD R70, R112, UR4, RZ ;  /* 0x0000000470467c24 */ /* 0x000fe4000f8e02ff */
[----:B------:R-:W-:Y:S02]  /*2830*/  IMAD R65, R71, UR4, RZ ;  /* 0x0000000447417c24 */ /* 0x000fe4000f8e02ff */
[----:B------:R-:W-:Y:S02]  /*2840*/  IMAD R71, R113, UR4, RZ ;  /* 0x0000000471477c24 */ /* 0x000fe4000f8e02ff */
[----:B------:R-:W-:Y:S02]  /*2850*/  IMAD R60, R61, UR4, RZ ;  /* 0x000000043d3c7c24 */ /* 0x000fe4000f8e02ff */
[----:B------:R-:W-:Y:S02]  /*2860*/  @!P5 IMAD.MOV R13, RZ, RZ, -R13 ;  /* 0x000000ffff0dd224 */ /* 0x000fe400078e0a0d */
[----:B------:R-:W-:Y:S01]  /*2870*/  @!P0 LOP3.LUT R13, RZ, UR18, RZ, 0x33, !PT ;  /* 0x00000012ff0d8c12 */ /* 0x000fe2000f8e33ff */
[----:B------:R-:W-:-:S02]  /*2880*/  IMAD R66, R73, UR4, RZ ;  /* 0x0000000449427c24 */ /* 0x000fc4000f8e02ff */
[----:B------:R-:W-:Y:S02]  /*2890*/  IMAD R73, R116, UR4, RZ ;  /* 0x0000000474497c24 */ /* 0x000fe4000f8e02ff */
[----:B------:R-:W-:Y:S02]  /*28a0*/  IMAD R193, R13, UR13, RZ ;  /* 0x0000000d0dc17c24 */ /* 0x000fe4000f8e02ff */
[----:B------:R-:W-:Y:S02]  /*28b0*/  IMAD.SHL.U32 R13, R72, 0x4, RZ ;  /* 0x00000004480d7824 */ /* 0x000fe400078e00ff */
[----:B------:R-:W-:Y:S02]  /*28c0*/  IMAD.SHL.U32 R228, R193, 0x4, RZ ;  /* 0x00000004c1e47824 */ /* 0x000fe400078e00ff */
[----:B------:R-:W-:Y:S02]  /*28d0*/  IMAD R61, R63, UR4, RZ ;  /* 0x000000043f3d7c24 */ /* 0x000fe4000f8e02ff */
[----:B------:R-:W-:Y:S01]  /*28e0*/  IMAD R63, R67, UR4, RZ ;  /* 0x00000004433f7c24 */ /* 0x000fe2000f8e02ff */
[----:B------:R-:W-:Y:S01]  /*28f0*/  IADD3 R114, P0, R228, UR24, RZ ;  /* 0x00000018e4727c10 */ /* 0x000fe2000ff1e0ff */
[----:B------:R-:W-:-:S02]  /*2900*/  IMAD R67, R75, UR4, RZ ;  /* 0x000000044b437c24 */ /* 0x000fc4000f8e02ff */
[----:B------:R-:W-:Y:S01]  /*2910*/  IMAD R75, R118, UR4, RZ ;  /* 0x00000004764b7c24 */ /* 0x000fe2000f8e02ff */
[----:B------:R-:W-:Y:S01]  /*2920*/  LEA.HI.X.SX32 R77, R193, UR25, 0x2, P0 ;  /* 0x00000019c14d7c11 */ /* 0x000fe200080f16ff */
[----:B------:R-:W-:Y:S01]  /*2930*/  IMAD R68, R78, UR4, RZ ;  /* 0x000000044e447c24 */ /* 0x000fe2000f8e02ff */
[CC--:B------:R-:W-:Y:S01]  /*2940*/  LEA R54, P5, R14.reuse, R114.reuse, 0x2 ;  /* 0x000000720e367211 */ /* 0x0c0fe200078a10ff */
[----:B------:R-:W-:Y:S01]  /*2950*/  IMAD R76, R119, UR4, RZ ;  /* 0x00000004774c7c24 */ /* 0x000fe2000f8e02ff */
[-C--:B------:R-:W-:Y:S01]  /*2960*/  LEA R52, P0, R15, R114.reuse, 0x2 ;  /* 0x000000720f347211 */ /* 0x080fe200078010ff */
[----:B------:R-:W-:Y:S01]  /*2970*/  IMAD R78, R121, UR4, RZ ;  /* 0x00000004794e7c24 */ /* 0x000fe2000f8e02ff */
[-C--:B------:R-:W-:Y:S01]  /*2980*/  LEA.HI.X.SX32 R55, R14, R77.reuse, 0x2, P5 ;  /* 0x0000004d0e377211 */ /* 0x080fe200028f16ff */
[----:B------:R-:W-:Y:S01]  /*2990*/  IMAD R14, R27, 0x4, R32 ;  /* 0x000000041b0e7824 */ /* 0x000fe200078e0220 */
[-C--:B------:R-:W-:Y:S01]  /*29a0*/  LEA R36, P5, R16, R114.reuse, 0x2 ;  /* 0x0000007210247211 */ /* 0x080fe200078a10ff */
[----:B------:R-:W-:Y:S01]  /*29b0*/  IMAD R80, R80, UR4, RZ ;  /* 0x0000000450507c24 */ /* 0x000fe2000f8e02ff */
[-C--:B------:R-:W-:Y:S01]  /*29c0*/  LEA.HI.X.SX32 R53, R15, R77.reuse, 0x2, P0 ;  /* 0x0000004d0f357211 */ /* 0x080fe200000f16ff */
[----:B------:R-:W-:Y:S01]  /*29d0*/  IMAD R15, R29, 0x2, R14 ;  /* 0x000000021d0f7824 */ /* 0x000fe200078e020e */
[-C--:B------:R-:W-:Y:S01]  /*29e0*/  LEA.HI.X.SX32 R37, R16, R77.reuse, 0x2, P5 ;  /* 0x0000004d10257211 */ /* 0x080fe200028f16ff */
[----:B------:R-:W-:Y:S01]  /*29f0*/  IMAD R81, R81, UR4, RZ ;  /* 0x0000000451517c24 */ /* 0x000fe2000f8e02ff */
[-C--:B------:R-:W-:Y:S01]  /*2a00*/  LEA R48, P0, R17, R114.reuse, 0x2 ;  /* 0x0000007211307211 */ /* 0x080fe200078010ff */
[----:B------:R-:W-:Y:S01]  /*2a10*/  IMAD R16, R24, 0x2, R15 ;  /* 0x0000000218107824 */ /* 0x000fe200078e020f */
[CC--:B------:R-:W-:Y:S01]  /*2a20*/  LEA R34, P5, R18.reuse, R114.reuse, 0x2 ;  /* 0x0000007212227211 */ /* 0x0c0fe200078a10ff */
        /* <DEDUP_REMOVED lines=15> */
[-C--:B------:R-:W-:Y:S01]  /*2b20*/  LEA R26, P5, R22, R114.reuse, 0x2 ;  /* 0x00000072161a7211 */ /* 0x080fe200078a10ff */
[----:B------:R-:W-:Y:S01]  /*2b30*/  IMAD R87, R87, UR4, RZ ;  /* 0x0000000457577c24 */ /* 0x000fe2000f8e02ff */
[-C--:B------:R-:W-:Y:S01]  /*2b40*/  LEA.HI.X.SX32 R41, R21, R77.reuse, 0x2, P0 ;  /* 0x0000004d15297211 */ /* 0x080fe200000f16ff */
[----:B------:R-:W-:Y:S01]  /*2b50*/  IMAD R88, R88, UR4, RZ ;  /* 0x0000000458587c24 */ /* 0x000fe2000f8e02ff */
[-C--:B------:R-:W-:Y:S01]  /*2b60*/  LEA.HI.X.SX32 R27, R22, R77.reuse, 0x2, P5 ;  /* 0x0000004d161b7211 */ /* 0x080fe200028f16ff */
[----:B------:R-:W-:Y:S01]  /*2b70*/  IMAD R89, R89, UR4, RZ ;  /* 0x0000000459597c24 */ /* 0x000fe2000f8e02ff */
[-C--:B------:R-:W-:Y:S01]  /*2b80*/  LEA R24, P0, R23, R114.reuse, 0x2 ;  /* 0x0000007217187211 */ /* 0x080fe200078010ff */
[----:B------:R-:W-:Y:S01]  /*2b90*/  IMAD R90, R90, UR4, RZ ;  /* 0x000000045a5a7c24 */ /* 0x000fe2000f8e02ff */
[----:B------:R-:W-:Y:S01]  /*2ba0*/  LEA R38, P5, R32, R114, 0x2 ;  /* 0x0000007220267211 */ /* 0x000fe200078a10ff */
[----:B------:R-:W-:Y:S01]  /*2bb0*/  IMAD R91, R91, UR4, RZ ;  /* 0x000000045b5b7c24 */ /* 0x000fe2000f8e02ff */
[----:B------:R-:W-:-:S02]  /*2bc0*/  LEA.HI.X.SX32 R25, R23, R77, 0x2, P0 ;  /* 0x0000004d17197211 */ /* 0x000fc400000f16ff */
[-C--:B------:R-:W-:Y:S02]  /*2bd0*/  LEA.HI.X.SX32 R39, R32, R77.reuse, 0x2, P5 ;  /* 0x0000004d20277211 */ /* 0x080fe400028f16ff */
[CC--:B------:R-:W-:Y:S02]  /*2be0*/  LEA R46, P0, R14.reuse, R114.reuse, 0x2 ;  /* 0x000000720e2e7211 */ /* 0x0c0fe400078010ff */
[CC--:B------:R-:W-:Y:S02]  /*2bf0*/  LEA R20, P5, R15.reuse, R114.reuse, 0x2 ;  /* 0x000000720f147211 */ /* 0x0c0fe400078a10ff */
[-C--:B------:R-:W-:Y:S01]  /*2c00*/  LEA.HI.X.SX32 R47, R14, R77.reuse, 0x2, P0 ;  /* 0x0000004d0e2f7211 */ /* 0x080fe200000f16ff */
[----:B------:R-:W-:Y:S01]  /*2c10*/  IMAD.SHL.U32 R14, R74, 0x4, RZ ;  /* 0x000000044a0e7824 */ /* 0x000fe200078e00ff */
[----:B------:R-:W-:Y:S01]  /*2c20*/  LEA.HI.X.SX32 R21, R15, R77, 0x2, P5 ;  /* 0x0000004d0f157211 */ /* 0x000fe200028f16ff */
[----:B------:R-:W-:Y:S01]  /*2c30*/  IMAD.SHL.U32 R15, R122, 0x4, RZ ;  /* 0x000000047a0f7824 */ /* 0x000fe200078e00ff */
[----:B------:R-:W-:-:S02]  /*2c40*/  LEA R22, P0, R16, R114, 0x2 ;  /* 0x0000007210167211 */ /* 0x000fc400078010ff */
[-C--:B------:R-:W-:Y:S02]  /*2c50*/  LEA R50, P5, R17, R114.reuse, 0x2 ;  /* 0x0000007211327211 */ /* 0x080fe400078a10ff */
[-C--:B------:R-:W-:Y:S01]  /*2c60*/  LEA.HI.X.SX32 R23, R16, R77.reuse, 0x2, P0 ;  /* 0x0000004d10177211 */ /* 0x080fe200000f16ff */
[----:B------:R-:W-:Y:S01]  /*2c70*/  IMAD.SHL.U32 R16, R59, 0x4, RZ ;  /* 0x000000043b107824 */ /* 0x000fe200078e00ff */
[-C--:B------:R-:W-:Y:S01]  /*2c80*/  LEA.HI.X.SX32 R51, R17, R77.reuse, 0x2, P5 ;  /* 0x0000004d11337211 */ /* 0x080fe200028f16ff */
[----:B------:R-:W-:Y:S01]  /*2c90*/  IMAD.SHL.U32 R17, R192, 0x4, RZ ;  /* 0x00000004c0117824 */ /* 0x000fe200078e00ff */
        /* <DEDUP_REMOVED lines=8> */
[-C--:B------:R-:W-:Y:S02]  /*2d20*/  LEA.HI.X.SX32 R45, R45, R77.reuse, 0x2, P0 ;  /* 0x0000004d2d2d7211 */ /* 0x080fe400000f16ff */
[-C--:B------:R-:W-:Y:S02]  /*2d30*/  LEA.HI.X.SX32 R191, R5, R77.reuse, 0x2, P5 ;  /* 0x0000004d05bf7211 */ /* 0x080fe400028f16ff */
[CC--:B------:R-:W-:Y:S02]  /*2d40*/  LEA R56, P0, R6.reuse, R114.reuse, 0x2 ;  /* 0x0000007206387211 */ /* 0x0c0fe400078010ff */
[----:B------:R-:W-:Y:S01]  /*2d50*/  LEA R92, P5, R7, R114, 0x2 ;  /* 0x00000072075c7211 */ /* 0x000fe200078a10ff */
[----:B------:R-:W-:Y:S01]  /*2d60*/  @!PT LDS RZ, [RZ] ;  /* 0x00000000fffff984 */ /* 0x000fe20000000800 */
[----:B------:R-:W-:Y:S01]  /*2d70*/  @!PT LDS RZ, [RZ] ;  /* 0x00000000fffff984 */ /* 0x000fe20000000800 */
[----:B------:R-:W-:Y:S01]  /*2d80*/  @!PT LDS RZ, [RZ] ;  /* 0x00000000fffff984 */ /* 0x000fe20000000800 */
[----:B------:R1:W-:Y:S01]  /*2d90*/  LDGSTS.E [R244], desc[UR20][R190.64], P1 ;  /* 0x00000000bef47fae */ /* 0x0003e20008921854 */
[----:B------:R-:W-:-:S02]  /*2da0*/  LEA.HI.X.SX32 R57, R6, R77, 0x2, P0 ;  /* 0x0000004d06397211 */ /* 0x000fc400000f16ff */
[-C--:B------:R-:W-:Y:S02]  /*2db0*/  LEA.HI.X.SX32 R93, R7, R77.reuse, 0x2, P5 ;  /* 0x0000004d075d7211 */ /* 0x080fe400028f16ff */
[CC--:B------:R-:W-:Y:S01]  /*2dc0*/  LEA R94, P0, R8.reuse, R114.reuse, 0x2 ;  /* 0x00000072085e7211 */ /* 0x0c0fe200078010ff */
[----:B------:R2:W-:Y:S01]  /*2dd0*/  LDGSTS.E [R244+0x8], desc[UR20][R56.64], P6 ;  /* 0x0000800038f47fae */ /* 0x0005e2000b121854 */
[CC--:B------:R-:W-:Y:S02]  /*2de0*/  LEA R96, P5, R9.reuse, R114.reuse, 0x2 ;  /* 0x0000007209607211 */ /* 0x0c0fe400078a10ff */
[-C--:B------:R-:W-:Y:S01]  /*2df0*/  LEA.HI.X.SX32 R95, R8, R77.reuse, 0x2, P0 ;  /* 0x0000004d085f7211 */ /* 0x080fe200000f16ff */
[----:B------:R-:W-:Y:S01]  /*2e00*/  LDGSTS.E [R244+0x2000], desc[UR20][R34.64], P2 ;  /* 0x0200000022f47fae */ /* 0x000fe20009121854 */
[----:B------:R-:W-:Y:S02]  /*2e10*/  LEA.HI.X.SX32 R97, R9, R77, 0x2, P5 ;  /* 0x0000004d09617211 */ /* 0x000fe400028f16ff */
[-C--:B------:R-:W-:Y:S01]  /*2e20*/  LEA R98, P0, R10, R114.reuse, 0x2 ;  /* 0x000000720a627211 */ /* 0x080fe200078010ff */
[----:B------:R-:W-:Y:S01]  /*2e30*/  LDGSTS.E [R244+0x2008], desc[UR20][R28.64], P4 ;  /* 0x020080001cf47fae */ /* 0x000fe2000a121854 */
[----:B------:R-:W-:-:S02]  /*2e40*/  LEA R100, P5, R11, R114, 0x2 ;  /* 0x000000720b647211 */ /* 0x000fc400078a10ff */
[-C--:B------:R-:W-:Y:S02]  /*2e50*/  LEA.HI.X.SX32 R99, R10, R77.reuse, 0x2, P0 ;  /* 0x0000004d0a637211 */ /* 0x080fe400000f16ff */
[-C--:B------:R-:W-:Y:S02]  /*2e60*/  LEA.HI.X.SX32 R101, R11, R77.reuse, 0x2, P5 ;  /* 0x0000004d0b657211 */ /* 0x080fe400028f16ff */
[----:B------:R-:W-:Y:S02]  /*2e70*/  IADD3 R188, P0, R16, UR28, RZ ;  /* 0x0000001c10bc7c10 */ /* 0x000fe4000ff1e0ff */
[----:B------:R-:W-:Y:S02]  /*2e80*/  IADD3 R102, P5, R12, R114, RZ ;  /* 0x000000720c667210 */ /* 0x000fe40007fbe0ff */
[----:B------:R-:W-:Y:S02]  /*2e90*/  LEA.HI.X.SX32 R189, R59, UR29, 0x2, P0 ;  /* 0x0000001d3bbd7c11 */ /* 0x000fe400080f16ff */
[----:B------:R-:W-:-:S02]  /*2ea0*/  LEA.HI.X.SX32 R103, R104, R77, 0x2, P5 ;  /* 0x0000004d68677211 */ /* 0x000fc400028f16ff */
[----:B------:R-:W-:Y:S02]  /*2eb0*/  IADD3 R104, P0, R17, R114, RZ ;  /* 0x0000007211687210 */ /* 0x000fe40007f1e0ff */
[C---:B------:R-:W-:Y:S02]  /*2ec0*/  LEA R118, P5, R61.reuse, R188, 0x2 ;  /* 0x000000bc3d767211 */ /* 0x040fe400078a10ff */
[----:B------:R-:W-:Y:S02]  /*2ed0*/  LEA.HI.X.SX32 R105, R192, R77, 0x2, P0 ;  /* 0x0000004dc0697211 */ /* 0x000fe400000f16ff */
[----:B------:R-:W-:Y:S02]  /*2ee0*/  IADD3 R106, P0, R18, R114, RZ ;  /* 0x00000072126a7210 */ /* 0x000fe40007f1e0ff */
[----:B------:R-:W-:Y:S02]  /*2ef0*/  LEA.HI.X.SX32 R119, R61, R189, 0x2, P5 ;  /* 0x000000bd3d777211 */ /* 0x000fe400028f16ff */
[----:B------:R-:W-:-:S02]  /*2f00*/  LEA.HI.X.SX32 R107, R156, R77, 0x2, P0 ;  /* 0x0000004d9c6b7211 */ /* 0x000fc400000f16ff */
[-C--:B------:R-:W-:Y:S02]  /*2f10*/  IADD3 R108, P0, R19, R114.reuse, RZ ;  /* 0x00000072136c7210 */ /* 0x080fe40007f1e0ff */
[----:B------:R-:W-:Y:S02]  /*2f20*/  ISETP.GE.AND P2, PT, R250, UR12, PT ;  /* 0x0000000cfa007c0c */ /* 0x000fe4000bf46270 */
[-C--:B------:R-:W-:Y:S02]  /*2f30*/  LEA.HI.X.SX32 R109, R58, R77.reuse, 0x2, P0 ;  /* 0x0000004d3a6d7211 */ /* 0x080fe400000f16ff */
[-C--:B------:R-:W-:Y:S02]  /*2f40*/  IADD3 R110, P0, R13, R114.reuse, RZ ;  /* 0x000000720d6e7210 */ /* 0x080fe40007f1e0ff */
[----:B------:R-:W-:Y:S02]  /*2f50*/  ISETP.GE.AND P4, PT, R249, UR12, PT ;  /* 0x0000000cf9007c0c */ /* 0x000fe4000bf86270 */
[----:B------:R-:W-:Y:S01]  /*2f60*/  LEA.HI.X.SX32 R111, R72, R77, 0x2, P0 ;  /* 0x0000004d486f7211 */ /* 0x000fe200000f16ff */
[----:B------:R-:W-:Y:S01]  /*2f70*/  IMAD R72, R115, UR4, RZ ;  /* 0x0000000473487c24 */ /* 0x000fe2000f8e02ff */
[----:B------:R-:W-:-:S04]  /*2f80*/  IADD3 R112, P0, R14, R114, RZ ;  /* 0x000000720e707210 */ /* 0x000fc80007f1e0ff */
[----:B------:R-:W-:Y:S01]  /*2f90*/  LEA.HI.X.SX32 R113, R74, R77, 0x2, P0 ;  /* 0x0000004d4a717211 */ /* 0x000fe200000f16ff */
[----:B------:R-:W-:Y:S01]  /*2fa0*/  IMAD R74, R117, UR4, RZ ;  /* 0x00000004754a7c24 */ /* 0x000fe2000f8e02ff */
[----:B------:R-:W-:-:S04]  /*2fb0*/  IADD3 R114, P0, R15, R114, RZ ;  /* 0x000000720f727210 */ /* 0x000fc80007f1e0ff */
[----:B------:R-:W-:Y:S01]  /*2fc0*/  LEA.HI.X.SX32 R115, R122, R77, 0x2, P0 ;  /* 0x0000004d7a737211 */ /* 0x000fe200000f16ff */
[----:B------:R-:W-:Y:S01]  /*2fd0*/  IMAD R77, R120, UR4, RZ ;  /* 0x00000004784d7c24 */ /* 0x000fe2000f8e02ff */
[CC--:B------:R-:W-:Y:S01]  /*2fe0*/  LEA R116, P0, R60.reuse, R188.reuse, 0x2 ;  /* 0x000000bc3c747211 */ /* 0x0c0fe200078010ff */
[----:B------:R-:W-:Y:S01]  /*2ff0*/  UIADD3 UR4, UR12, -0x40, URZ ;  /* 0xffffffc00c047890 */ /* 0x000fe2000fffe03f */
[CC--:B------:R-:W-:Y:S02]  /*3000*/  LEA R122, P5, R63.reuse, R188.reuse, 0x2 ;  /* 0x000000bc3f7a7211 */ /* 0x0c0fe400078a10ff */
[-C--:B------:R-:W-:Y:S02]  /*3010*/  LEA.HI.X.SX32 R117, R60, R189.reuse, 0x2, P0 ;  /* 0x000000bd3c757211 */ /* 0x080fe400000f16ff */
[----:B------:R-:W-:Y:S02]  /*3020*/  LEA R120, P0, R62, R188, 0x2 ;  /* 0x000000bc3e787211 */ /* 0x000fe400078010ff */
[----:B------:R-:W-:-:S02]  /*3030*/  LEA.HI.X.SX32 R123, R63, R189, 0x2, P5 ;  /* 0x000000bd3f7b7211 */ /* 0x000fc400028f16ff */
[-C--:B------:R-:W-:Y:S02]  /*3040*/  LEA.HI.X.SX32 R121, R62, R189.reuse, 0x2, P0 ;  /* 0x000000bd3e797211 */ /* 0x080fe400000f16ff */
[CC--:B------:R-:W-:Y:S02]  /*3050*/  LEA R124, P0, R64.reuse, R188.reuse, 0x2 ;  /* 0x000000bc407c7211 */ /* 0x0c0fe400078010ff */
        /* <DEDUP_REMOVED lines=8> */
[----:B------:R-:W-:Y:S02]  /*30e0*/  LEA.HI.X.SX32 R133, R68, R189, 0x2, P0 ;  /* 0x000000bd44857211 */ /* 0x000fe400000f16ff */
[----:B------:R-:W-:-:S02]  /*30f0*/  LEA R134, P5, R69, R188, 0x2 ;  /* 0x000000bc45867211 */ /* 0x000fc400078a10ff */
[CC--:B------:R-:W-:Y:S02]  /*3100*/  LEA R136, P0, R70.reuse, R188.reuse, 0x2 ;  /* 0x000000bc46887211 */ /* 0x0c0fe400078010ff */
[-C--:B------:R-:W-:Y:S02]  /*3110*/  LEA.HI.X.SX32 R135, R69, R189.reuse, 0x2, P5 ;  /* 0x000000bd45877211 */ /* 0x080fe400028f16ff */
[-C--:B------:R-:W-:Y:S02]  /*3120*/  LEA.HI.X.SX32 R137, R70, R189.reuse, 0x2, P0 ;  /* 0x000000bd46897211 */ /* 0x080fe400000f16ff */
[CC--:B------:R-:W-:Y:S02]  /*3130*/  LEA R138, P5, R71.reuse, R188.reuse, 0x2 ;  /* 0x000000bc478a7211 */ /* 0x0c0fe400078a10ff */
        /* <DEDUP_REMOVED lines=39> */
[C---:B------:R-:W-:Y:S02]  /*33b0*/  LEA R188, P5, R91.reuse, R188, 0x2 ;  /* 0x000000bc5bbc7211 */ /* 0x040fe400078a10ff */
[----:B------:R-:W-:Y:S02]  /*33c0*/  ISETP.GE.AND P0, PT, R252, UR12, PT ;  /* 0x0000000cfc007c0c */ /* 0x000fe4000bf06270 */
[----:B------:R-:W-:Y:S02]  /*33d0*/  LEA.HI.X.SX32 R189, R91, R189, 0x2, P5 ;  /* 0x000000bd5bbd7211 */ /* 0x000fe400028f16ff */
[----:B------:R-:W-:Y:S02]  /*33e0*/  SEL R203, RZ, UR11, P0 ;  /* 0x0000000bffcb7c07 */ /* 0x000fe40008000000 */
[----:B------:R-:W-:-:S02]  /*33f0*/  ISETP.GE.AND P5, PT, R251, UR12, PT ;  /* 0x0000000cfb007c0c */ /* 0x000fc4000bfa6270 */
[----:B------:R-:W-:Y:S02]  /*3400*/  ISETP.GE.AND P0, PT, R238, UR12, PT ;  /* 0x0000000cee007c0c */ /* 0x000fe4000bf06270 */
[----:B------:R-:W-:Y:S02]  /*3410*/  ISETP.NE.U32.AND P1, PT, R203, RZ, PT ;  /* 0x000000ffcb00720c */ /* 0x000fe40003f25070 */
[----:B------:R-:W-:Y:S02]  /*3420*/  SEL R204, RZ, UR11, P5 ;  /* 0x0000000bffcc7c07 */ /* 0x000fe4000a800000 */
[----:B------:R-:W-:Y:S02]  /*3430*/  ISETP.GE.AND P5, PT, R237, UR12, PT ;  /* 0x0000000ced007c0c */ /* 0x000fe4000bfa6270 */
[----:B------:R-:W-:Y:S02]  /*3440*/  SEL R203, RZ, UR11, P0 ;  /* 0x0000000bffcb7c07 */ /* 0x000fe40008000000 */
[----:B------:R-:W-:-:S02]  /*3450*/  ISETP.NE.U32.AND P0, PT, R204, RZ, PT ;  /* 0x000000ffcc00720c */ /* 0x000fc40003f05070 */
[----:B------:R-:W-:Y:S02]  /*3460*/  SEL R204, RZ, UR11, P5 ;  /* 0x0000000bffcc7c07 */ /* 0x000fe4000a800000 */
[----:B------:R-:W-:Y:S01]  /*3470*/  ISETP.NE.U32.AND P6, PT, R203, RZ, PT ;  /* 0x000000ffcb00720c */ /* 0x000fe20003fc5070 */
[----:B------:R-:W-:Y:S01]  /*3480*/  LDGSTS.E [R216], desc[UR20][R92.64], P1 ;  /* 0x000000005cd87fae */ /* 0x000fe20008921854 */
[----:B------:R-:W-:Y:S02]  /*3490*/  ISETP.NE.U32.AND P5, PT, R204, RZ, PT ;  /* 0x000000ffcc00720c */ /* 0x000fe40003fa5070 */
[----:B------:R-:W-:Y:S02]  /*34a0*/  SEL R203, RZ, UR11, P2 ;  /* 0x0000000bffcb7c07 */ /* 0x000fe40009000000 */
[----:B------:R-:W-:Y:S02]  /*34b0*/  ISETP.GE.AND P2, PT, R236, UR12, PT ;  /* 0x0000000cec007c0c */ /* 0x000fe4000bf46270 */
[----:B------:R-:W-:Y:S01]  /*34c0*/  SEL R204, RZ, UR11, P4 ;  /* 0x0000000bffcc7c07 */ /* 0x000fe2000a000000 */
[----:B------:R-:W-:Y:S01]  /*34d0*/  LDGSTS.E [R216+0x8], desc[UR20][R94.64], P0 ;  /* 0x000080005ed87fae */ /* 0x000fe20008121854 */
[----:B------:R-:W-:-:S02]  /*34e0*/  ISETP.GE.AND P4, PT, R235, UR12, PT ;  /* 0x0000000ceb007c0c */ /* 0x000fc4000bf86270 */
[----:B------:R-:W-:Y:S01]  /*34f0*/  ISETP.NE.U32.AND P1, PT, R203, RZ, PT ;  /* 0x000000ffcb00720c */ /* 0x000fe20003f25070 */
[----:B------:R-:W-:Y:S01]  /*3500*/  LDGSTS.E [R216+0x2000], desc[UR20][R30.64], P6 ;  /* 0x020000001ed87fae */ /* 0x000fe2000b121854 */
[----:B------:R-:W-:Y:S02]  /*3510*/  SEL R203, RZ, UR11, P2 ;  /* 0x0000000bffcb7c07 */ /* 0x000fe40009000000 */
[----:B------:R-:W-:Y:S01]  /*3520*/  ISETP.NE.U32.AND P2, PT, R204, RZ, PT ;  /* 0x000000ffcc00720c */ /* 0x000fe20003f45070 */
[----:B------:R-:W-:Y:S01]  /*3530*/  LDGSTS.E [R216+0x2008], desc[UR20][R40.64], P5 ;  /* 0x0200800028d87fae */ /* 0x000fe2000a921854 */
[----:B------:R-:W-:Y:S02]  /*3540*/  SEL R204, RZ, UR11, P4 ;  /* 0x0000000bffcc7c07 */ /* 0x000fe4000a000000 */
[----:B------:R-:W-:Y:S02]  /*3550*/  ISETP.GE.AND P6, PT, R248, UR12, PT ;  /* 0x0000000cf8007c0c */ /* 0x000fe4000bfc6270 */
[----:B------:R-:W-:-:S02]  /*3560*/  ISETP.NE.U32.AND P4, PT, R204, RZ, PT ;  /* 0x000000ffcc00720c */ /* 0x000fc40003f85070 */
[----:B------:R-:W-:Y:S02]  /*3570*/  LOP3.LUT R204, R2, 0x20, RZ, 0x3c, !PT ;  /* 0x0000002002cc7812 */ /* 0x000fe400078e3cff */
[----:B------:R-:W-:Y:S02]  /*3580*/  ISETP.NE.U32.AND P0, PT, R203, RZ, PT ;  /* 0x000000ffcb00720c */ /* 0x000fe40003f05070 */
[----:B------:R-:W-:Y:S02]  /*3590*/  ISETP.GE.AND P5, PT, R206, UR12, PT ;  /* 0x0000000cce007c0c */ /* 0x000fe4000bfa6270 */
[----:B------:R-:W-:Y:S02]  /*35a0*/  SEL R203, RZ, UR11, P6 ;  /* 0x0000000bffcb7c07 */ /* 0x000fe4000b000000 */
[----:B------:R-:W-:Y:S01]  /*35b0*/  ISETP.GE.AND P6, PT, R205, UR12, PT ;  /* 0x0000000ccd007c0c */ /* 0x000fe2000bfc6270 */
[----:B------:R-:W-:Y:S01]  /*35c0*/  VIADD R205, R204, UR7 ;  /* 0x00000007cccd7c36 */ /* 0x000fe20008000000 */
[----:B------:R-:W-:-:S02]  /*35d0*/  SEL R204, RZ, UR11, P5 ;  /* 0x0000000bffcc7c07 */ /* 0x000fc4000a800000 */
[----:B------:R-:W-:Y:S02]  /*35e0*/  ISETP.GE.AND P5, PT, R234, UR12, PT ;  /* 0x0000000cea007c0c */ /* 0x000fe4000bfa6270 */
[----:B------:R-:W-:Y:S01]  /*35f0*/  SEL R206, RZ, UR11, P6 ;  /* 0x0000000bffce7c07 */ /* 0x000fe2000b000000 */
[----:B------:R-:W-:Y:S01]  /*3600*/  LDGSTS.E [R205], desc[UR20][R96.64], P1 ;  /* 0x0000000060cd7fae */ /* 0x000fe20008921854 */
[----:B------:R-:W-:Y:S02]  /*3610*/  ISETP.NE.U32.AND P6, PT, R204, RZ, PT ;  /* 0x000000ffcc00720c */ /* 0x000fe40003fc5070 */
[----:B------:R-:W-:Y:S01]  /*3620*/  SEL R204, RZ, UR11, P5 ;  /* 0x0000000bffcc7c07 */ /* 0x000fe2000a800000 */
[----:B------:R-:W-:Y:S01]  /*3630*/  LDGSTS.E [R205+0x8], desc[UR20][R98.64], P2 ;  /* 0x0000800062cd7fae */ /* 0x000fe20009121854 */
[----:B------:R-:W-:Y:S02]  /*3640*/  ISETP.NE.U32.AND P5, PT, R203, RZ, PT ;  /* 0x000000ffcb00720c */ /* 0x000fe40003fa5070 */
[----:B------:R-:W-:Y:S01]  /*3650*/  ISETP.NE.U32.AND P2, PT, R204, RZ, PT ;  /* 0x000000ffcc00720c */ /* 0x000fe20003f45070 */
[----:B------:R-:W-:Y:S01]  /*3660*/  LDGSTS.E [R205+0x2000], desc[UR20][R26.64], P0 ;  /* 0x020000001acd7fae */ /* 0x000fe20008121854 */
[----:B------:R-:W-:-:S02]  /*3670*/  LOP3.LUT R204, R2, 0x30, RZ, 0x3c, !PT ;  /* 0x0000003002cc7812 */ /* 0x000fc400078e3cff */
[----:B------:R-:W-:Y:S01]  /*3680*/  ISETP.NE.U32.AND P1, PT, R206, RZ, PT ;  /* 0x000000ffce00720c */ /* 0x000fe20003f25070 */
[----:B------:R-:W-:Y:S01]  /*3690*/  LDGSTS.E [R205+0x2008], desc[UR20][R24.64], P4 ;  /* 0x0200800018cd7fae */ /* 0x000fe2000a121854 */
[----:B------:R-:W-:Y:S01]  /*36a0*/  ISETP.GE.AND P4, PT, R208, UR12, PT ;  /* 0x0000000cd0007c0c */ /* 0x000fe2000bf86270 */
[----:B------:R-:W-:Y:S01]  /*36b0*/  VIADD R206, R204, UR7 ;  /* 0x00000007ccce7c36 */ /* 0x000fe20008000000 */
[----:B------:R-:W-:Y:S02]  /*36c0*/  ISETP.GE.AND P0, PT, R247, UR12, PT ;  /* 0x0000000cf7007c0c */ /* 0x000fe4000bf06270 */
[----:B------:R-:W-:Y:S02]  /*36d0*/  SEL R204, RZ, UR11, P4 ;  /* 0x0000000bffcc7c07 */ /* 0x000fe4000a000000 */
[----:B------:R-:W-:Y:S01]  /*36e0*/  ISETP.GE.AND P4, PT, R246, UR12, PT ;  /* 0x0000000cf6007c0c */ /* 0x000fe2000bf86270 */
[----:B------:R-:W-:Y:S01]  /*36f0*/  LDGSTS.E [R206], desc[UR20][R100.64], P5 ;  /* 0x0000000064ce7fae */ /* 0x000fe2000a921854 */
[----:B------:R-:W-:-:S02]  /*3700*/  SEL R203, RZ, UR11, P0 ;  /* 0x0000000bffcb7c07 */ /* 0x000fc40008000000 */
[----:B------:R-:W-:Y:S01]  /*3710*/  ISETP.NE.U32.AND P5, PT, R204, RZ, PT ;  /* 0x000000ffcc00720c */ /* 0x000fe20003fa5070 */
[----:B------:R-:W-:Y:S01]  /*3720*/  LDGSTS.E [R206+0x8], desc[UR20][R102.64], P3 ;  /* 0x0000800066ce7fae */ /* 0x000fe20009921854 */
[----:B------:R-:W-:Y:S02]  /*3730*/  ISETP.GE.AND P0, PT, R207, UR12, PT ;  /* 0x0000000ccf007c0c */ /* 0x000fe4000bf06270 */
[----:B------:R-:W-:Y:S01]  /*3740*/  SEL R204, RZ, UR11, P4 ;  /* 0x0000000bffcc7c07 */ /* 0x000fe2000a000000 */
[----:B------:R-:W-:Y:S01]  /*3750*/  LDGSTS.E [R206+0x2000], desc[UR20][R38.64], P2 ;  /* 0x0200000026ce7fae */ /* 0x000fe20009121854 */
[----:B------:R-:W-:Y:S02]  /*3760*/  ISETP.NE.U32.AND P4, PT, R203, RZ, PT ;  /* 0x000000ffcb00720c */ /* 0x000fe40003f85070 */
[----:B------:R-:W-:Y:S01]  /*3770*/  SEL R207, RZ, UR11, P0 ;  /* 0x0000000bffcf7c07 */ /* 0x000fe20008000000 */
[----:B------:R-:W-:Y:S01]  /*3780*/  LDGSTS.E [R206+0x2008], desc[UR20][R112.64], P6 ;  /* 0x0200800070ce7fae */ /* 0x000fe2000b121854 */
[----:B------:R-:W-:-:S02]  /*3790*/  LOP3.LUT R208, R2, 0x40, RZ, 0x3c, !PT ;  /* 0x0000004002d07812 */ /* 0x000fc400078e3cff */
[----:B------:R-:W-:Y:S02]  /*37a0*/  ISETP.GE.AND P2, PT, R233, UR12, PT ;  /* 0x0000000ce9007c0c */ /* 0x000fe4000bf46270 */
[----:B------:R-:W-:Y:S01]  /*37b0*/  ISETP.NE.U32.AND P0, PT, R207, RZ, PT ;  /* 0x000000ffcf00720c */ /* 0x000fe20003f05070 */
[----:B------:R-:W-:Y:S01]  /*37c0*/  VIADD R207, R208, UR7 ;  /* 0x00000007d0cf7c36 */ /* 0x000fe20008000000 */
[----:B------:R-:W-:Y:S02]  /*37d0*/  ISETP.NE.U32.AND P3, PT, R204, RZ, PT ;  /* 0x000000ffcc00720c */ /* 0x000fe40003f65070 */
[----:B------:R-:W-:Y:S02]  /*37e0*/  ISETP.GE.AND P6, PT, R232, UR12, PT ;  /* 0x0000000ce8007c0c */ /* 0x000fe4000bfc6270 */
[----:B------:R-:W-:Y:S01]  /*37f0*/  SEL R204, RZ, UR11, P2 ;  /* 0x0000000bffcc7c07 */ /* 0x000fe20009000000 */
[----:B------:R-:W-:Y:S01]  /*3800*/  LDGSTS.E [R207], desc[UR20][R104.64], P4 ;  /* 0x0000000068cf7fae */ /* 0x000fe2000a121854 */
[----:B------:R-:W-:-:S02]  /*3810*/  ISETP.GE.AND P2, PT, R245, UR12, PT ;  /* 0x0000000cf5007c0c */ /* 0x000fc4000bf46270 */
[----:B------:R-:W-:Y:S02]  /*3820*/  SEL R203, RZ, UR11, P6 ;  /* 0x0000000bffcb7c07 */ /* 0x000fe4000b000000 */
[----:B------:R-:W-:Y:S02]  /*3830*/  ISETP.NE.U32.AND P4, PT, R204, RZ, PT ;  /* 0x000000ffcc00720c */ /* 0x000fe40003f85070 */
[----:B------:R-:W-:Y:S01]  /*3840*/  SEL R204, RZ, UR11, P2 ;  /* 0x0000000bffcc7c07 */ /* 0x000fe20009000000 */
[----:B------:R-:W-:Y:S01]  /*3850*/  LDGSTS.E [R207+0x8], desc[UR20][R106.64], P3 ;  /* 0x000080006acf7fae */ /* 0x000fe20009921854 */
[----:B------:R-:W-:Y:S02]  /*3860*/  ISETP.NE.U32.AND P2, PT, R203, RZ, PT ;  /* 0x000000ffcb00720c */ /* 0x000fe40003f45070 */
[----:B------:R-:W-:Y:S02]  /*3870*/  ISETP.GE.AND P6, PT, R243, UR12, PT ;  /* 0x0000000cf3007c0c */ /* 0x000fe4000bfc6270 */
[----:B------:R-:W-:-:S02]  /*3880*/  LOP3.LUT R208, R2, 0x50, RZ, 0x3c, !PT ;  /* 0x0000005002d07812 */ /* 0x000fc400078e3cff */
[----:B------:R-:W-:Y:S02]  /*3890*/  SEL R203, RZ, UR11, P6 ;  /* 0x0000000bffcb7c07 */ /* 0x000fe4000b000000 */
[----:B------:R-:W-:Y:S01]  /*38a0*/  ISETP.NE.U32.AND P6, PT, R204, RZ, PT ;  /* 0x000000ffcc00720c */ /* 0x000fe20003fc5070 */
[----:B------:R-:W-:Y:S01]  /*38b0*/  LDGSTS.E [R207+0x2000], desc[UR20][R46.64], P4 ;  /* 0x020000002ecf7fae */ /* 0x000fe2000a121854 */
[----:B------:R-:W-:Y:S01]  /*38c0*/  ISETP.NE.U32.AND P3, PT, R203, RZ, PT ;  /* 0x000000ffcb00720c */ /* 0x000fe20003f65070 */
[----:B------:R-:W-:Y:S01]  /*38d0*/  VIADD R204, R208, UR7 ;  /* 0x00000007d0cc7c36 */ /* 0x000fe20008000000 */
[----:B------:R-:W-:Y:S01]  /*38e0*/  ISETP.GE.AND P4, PT, R231, UR12, PT ;  /* 0x0000000ce7007c0c */ /* 0x000fe2000bf86270 */
[----:B------:R-:W-:Y:S01]  /*38f0*/  LDGSTS.E [R207+0x2008], desc[UR20][R20.64], P2 ;  /* 0x0200800014cf7fae */ /* 0x000fe20009121854 */
[----:B------:R-:W-:Y:S02]  /*3900*/  ISETP.GE.AND P2, PT, R230, UR12, PT ;  /* 0x0000000ce6007c0c */ /* 0x000fe4000bf46270 */
[----:B------:R-:W-:-:S02]  /*3910*/  SEL R208, RZ, UR11, P4 ;  /* 0x0000000bffd07c07 */ /* 0x000fc4000a000000 */
[----:B------:R-:W-:Y:S02]  /*3920*/  ISETP.GE.AND P4, PT, R242, UR12, PT ;  /* 0x0000000cf2007c0c */ /* 0x000fe4000bf86270 */
[----:B------:R-:W-:Y:S01]  /*3930*/  SEL R203, RZ, UR11, P2 ;  /* 0x0000000bffcb7c07 */ /* 0x000fe20009000000 */
[----:B------:R-:W-:Y:S01]  /*3940*/  LDGSTS.E [R204], desc[UR20][R108.64], P6 ;  /* 0x000000006ccc7fae */ /* 0x000fe2000b121854 */
[----:B------:R-:W-:Y:S02]  /*3950*/  ISETP.NE.U32.AND P2, PT, R208, RZ, PT ;  /* 0x000000ffd000720c */ /* 0x000fe40003f45070 */
[----:B------:R-:W-:Y:S01]  /*3960*/  SEL R208, RZ, UR11, P4 ;  /* 0x0000000bffd07c07 */ /* 0x000fe2000a000000 */
[----:B------:R-:W-:Y:S01]  /*3970*/  LDGSTS.E [R204+0x8], desc[UR20][R54.64], P3 ;  /* 0x0000800036cc7fae */ /* 0x000fe20009921854 */
[----:B------:R-:W-:Y:S02]  /*3980*/  ISETP.GE.AND P6, PT, R241, UR12, PT ;  /* 0x0000000cf1007c0c */ /* 0x000fe4000bfc6270 */
[----:B------:R-:W-:-:S02]  /*3990*/  ISETP.NE.U32.AND P4, PT, R203, RZ, PT ;  /* 0x000000ffcb00720c */ /* 0x000fc40003f85070 */
[----:B------:R-:W-:Y:S02]  /*39a0*/  ISETP.NE.U32.AND P3, PT, R208, RZ, PT ;  /* 0x000000ffd000720c */ /* 0x000fe40003f65070 */
[----:B------:R-:W-:Y:S02]  /*39b0*/  SEL R203, RZ, UR11, P6 ;  /* 0x0000000bffcb7c07 */ /* 0x000fe4000b000000 */
[----:B------:R-:W-:Y:S01]  /*39c0*/  LOP3.LUT R208, R2, 0x60, RZ, 0x3c, !PT ;  /* 0x0000006002d07812 */ /* 0x000fe200078e3cff */
[----:B------:R-:W-:Y:S01]  /*39d0*/  LDGSTS.E [R204+0x2000], desc[UR20][R22.64], P2 ;  /* 0x0200000016cc7fae */ /* 0x000fe20009121854 */
[----:B------:R-:W-:Y:S02]  /*39e0*/  ISETP.NE.U32.AND P6, PT, R203, RZ, PT ;  /* 0x000000ffcb00720c */ /* 0x000fe40003fc5070 */
[----:B------:R-:W-:Y:S01]  /*39f0*/  ISETP.GE.AND P2, PT, R229, UR12, PT ;  /* 0x0000000ce5007c0c */ /* 0x000fe2000bf46270 */
[----:B------:R-:W-:Y:S02]  /*3a00*/  VIADD R203, R208, UR7 ;  /* 0x00000007d0cb7c36 */ /* 0x000fe40008000000 */
[----:B------:R-:W-:Y:S01]  /*3a10*/  LDGSTS.E [R204+0x2008], desc[UR20][R50.64], P4 ;  /* 0x0200800032cc7fae */ /* 0x000fe2000a121854 */
[----:B------:R-:W-:-:S03]  /*3a20*/  ISETP.GE.AND P4, PT, R211, UR12, PT ;  /* 0x0000000cd3007c0c */ /* 0x000fc6000bf86270 */
[----:B------:R-:W-:Y:S01]  /*3a30*/  LDGSTS.E [R203], desc[UR20][R52.64], P3 ;  /* 0x0000000034cb7fae */ /* 0x000fe20009921854 */
[----:B------:R-:W-:Y:S02]  /*3a40*/  ISETP.GE.AND P3, PT, R209, UR12, PT ;  /* 0x0000000cd1007c0c */ /* 0x000fe4000bf66270 */
[----:B------:R-:W-:Y:S01]  /*3a50*/  SEL R209, RZ, UR11, P2 ;  /* 0x0000000bffd17c07 */ /* 0x000fe20009000000 */
[----:B------:R-:W-:Y:S01]  /*3a60*/  LDGSTS.E [R203+0x8], desc[UR20][R36.64], P6 ;  /* 0x0000800024cb7fae */ /* 0x000fe2000b121854 */
[----:B------:R-:W-:Y:S02]  /*3a70*/  ISETP.GE.AND P2, PT, R210, UR12, PT ;  /* 0x0000000cd2007c0c */ /* 0x000fe4000bf46270 */
[----:B------:R-:W-:Y:S02]  /*3a80*/  SEL R210, RZ, UR11, P3 ;  /* 0x0000000bffd27c07 */ /* 0x000fe40009800000 */
[----:B------:R-:W-:Y:S02]  /*3a90*/  ISETP.NE.U32.AND P3, PT, R209, RZ, PT ;  /* 0x000000ffd100720c */ /* 0x000fe40003f65070 */
[----:B------:R-:W-:-:S02]  /*3aa0*/  SEL R208, RZ, UR11, P4 ;  /* 0x0000000bffd07c07 */ /* 0x000fc4000a000000 */
[----:B------:R-:W-:Y:S02]  /*3ab0*/  ISETP.GE.AND P4, PT, R0, UR4, PT ;  /* 0x0000000400007c0c */ /* 0x000fe4000bf86270 */
[----:B------:R-:W-:Y:S02]  /*3ac0*/  SEL R211, RZ, UR11, P2 ;  /* 0x0000000bffd37c07 */ /* 0x000fe40009000000 */
[----:B------:R-:W-:Y:S02]  /*3ad0*/  SEL R209, RZ, 0x4, P4 ;  /* 0x00000004ffd17807 */ /* 0x000fe40002000000 */
[----:B------:R-:W-:Y:S02]  /*3ae0*/  ISETP.NE.U32.AND P4, PT, R208, RZ, PT ;  /* 0x000000ffd000720c */ /* 0x000fe40003f85070 */
[----:B------:R-:W-:Y:S01]  /*3af0*/  PLOP3.LUT P2, PT, PT, PT, UP0, 0x80, 0x0 ;  /* 0x000000000000781c */ /* 0x000fe20003f4f008 */
[----:B------:R-:W-:Y:S01]  /*3b00*/  LDGSTS.E [R203+0x2000], desc[UR20][R32.64], P3 ;  /* 0x0200000020cb7fae */ /* 0x000fe20009921854 */
[----:B------:R-:W-:-:S02]  /*3b10*/  ISETP.GE.AND P6, PT, R212, UR4, PT ;  /* 0x00000004d4007c0c */ /* 0x000fc4000bfc6270 */
[----:B------:R-:W-:Y:S02]  /*3b20*/  SEL R208, R209, RZ, P2 ;  /* 0x000000ffd1d07207 */ /* 0x000fe40001000000 */
[----:B------:R-:W-:Y:S02]  /*3b30*/  PLOP3.LUT P2, PT, PT, PT, UP0, 0x80, 0x0 ;  /* 0x000000000000781c */ /* 0x000fe40003f4f008 */
[----:B------:R-:W-:Y:S02]  /*3b40*/  SEL R209, RZ, 0x4, P6 ;  /* 0x00000004ffd17807 */ /* 0x000fe40003000000 */
[----:B------:R-:W-:Y:S01]  /*3b50*/  ISETP.NE.U32.AND P3, PT, R210, RZ, PT ;  /* 0x000000ffd200720c */ /* 0x000fe20003f65070 */
[----:B------:R-:W-:Y:S01]  /*3b60*/  LDGSTS.E [R203+0x2008], desc[UR20][R42.64], P4 ;  /* 0x020080002acb7fae */ /* 0x000fe2000a121854 */
[----:B------:R-:W-:Y:S01]  /*3b70*/  ISETP.NE.U32.AND P6, PT, R211, RZ, PT ;  /* 0x000000ffd300720c */ /* 0x000fe20003fc5070 */
[----:B------:R-:W-:Y:S01]  /*3b80*/  IMAD.U32 R210, RZ, RZ, UR22 ;  /* 0x00000016ffd27e24 */ /* 0x000fe2000f8e00ff */
[----:B------:R-:W-:-:S02]  /*3b90*/  SEL R209, R209, RZ, P2 ;  /* 0x000000ffd1d17207 */ /* 0x000fc40001000000 */
[----:B------:R-:W-:Y:S01]  /*3ba0*/  LOP3.LUT R211, R2, 0x70, RZ, 0x3c, !PT ;  /* 0x0000007002d37812 */ /* 0x000fe200078e3cff */
[----:B-1----:R-:W-:Y:S01]  /*3bb0*/  IMAD.WIDE R190, R210, 0x4, R190 ;  /* 0x00000004d2be7825 */ /* 0x002fe200078e02be */
[----:B------:R-:W-:Y:S02]  /*3bc0*/  ISETP.NE.U32.AND P4, PT, R209, RZ, PT ;  /* 0x000000ffd100720c */ /* 0x000fe40003f85070 */
[----:B------:R-:W-:Y:S01]  /*3bd0*/  LOP3.LUT R212, R3, 0x20, RZ, 0x3c, !PT ;  /* 0x0000002003d47812 */ /* 0x000fe200078e3cff */
[----:B------:R-:W-:Y:S01]  /*3be0*/  VIADD R209, R211, UR7 ;  /* 0x00000007d3d17c36 */ /* 0x000fe20008000000 */
[----:B------:R-:W-:Y:S01]  /*3bf0*/  ISETP.NE.U32.AND P2, PT, R208, RZ, PT ;  /* 0x000000ffd000720c */ /* 0x000fe20003f45070 */
[C---:B------:R-:W-:Y:S02]  /*3c00*/  VIADD R210, R3.reuse, UR7 ;  /* 0x0000000703d27c36 */ /* 0x040fe40008000000 */
[----:B------:R-:W-:Y:S01]  /*3c10*/  IMAD.U32 R208, RZ, RZ, UR22 ;  /* 0x00000016ffd07e24 */ /* 0x000fe2000f8e00ff */
[----:B------:R-:W-:Y:S01]  /*3c20*/  LDGSTS.E [R209], desc[UR20][R48.64], P3 ;  /* 0x0000000030d17fae */ /* 0x000fe20009921854 */
[----:B------:R-:W-:Y:S01]  /*3c30*/  VIADD R211, R212, UR7 ;  /* 0x00000007d4d37c36 */ /* 0x000fe20008000000 */
[----:B------:R-:W-:Y:S01]  /*3c40*/  PLOP3.LUT P3, PT, PT, PT, UP0, 0x80, 0x0 ;  /* 0x000000000000781c */ /* 0x000fe20003f6f008 */
[----:B--2---:R-:W-:Y:S01]  /*3c50*/  IMAD.WIDE R56, R208, 0x4, R56 ;  /* 0x00000004d0387825 */ /* 0x004fe200078e0238 */
[----:B------:R-:W-:Y:S01]  /*3c60*/  LDGSTS.E [R209+0x8], desc[UR20][R110.64], P1 ;  /* 0x000080006ed17fae */ /* 0x000fe20008921854 */
[----:B------:R-:W-:-:S02]  /*3c70*/  LOP3.LUT R208, R3, 0x40, RZ, 0x3c, !PT ;  /* 0x0000004003d07812 */ /* 0x000fc400078e3cff */
[----:B------:R-:W-:Y:S01]  /*3c80*/  PLOP3.LUT P1, PT, PT, PT, UP0, 0x80, 0x0 ;  /* 0x000000000000781c */ /* 0x000fe20003f2f008 */
[----:B------:R-:W-:Y:S02]  /*3c90*/  LDGSTS.E [R209+0x2000], desc[UR20][R44.64], P6 ;  /* 0x020000002cd17fae */ /* 0x000fe4000b121854 */
[----:B------:R-:W-:Y:S01]  /*3ca0*/  VIADD R212, R208, UR7 ;  /* 0x00000007d0d47c36 */ /* 0x000fe20008000000 */
[----:B------:R-:W-:Y:S01]  /*3cb0*/  LOP3.LUT R208, R3, 0x60, RZ, 0x3c, !PT ;  /* 0x0000006003d07812 */ /* 0x000fe200078e3cff */
[----:B------:R-:W-:Y:S01]  /*3cc0*/  LDGSTS.E [R209+0x2008], desc[UR20][R114.64], P5 ;  /* 0x0200800072d17fae */ /* 0x000fe2000a921854 */
[----:B------:R-:W-:-:S03]  /*3cd0*/  PLOP3.LUT P5, PT, PT, PT, UP0, 0x80, 0x0 ;  /* 0x000000000000781c */ /* 0x000fc60003faf008 */
[----:B------:R-:W0:Y:S01]  /*3ce0*/  LDGDEPBAR ;  /* 0x00000000000079af */ /* 0x000e220000000000 */
[----:B------:R-:W-:-:S03]  /*3cf0*/  VIADD R208, R208, UR7 ;  /* 0x00000007d0d07c36 */ /* 0x000fc60008000000 */
[----:B------:R-:W-:Y:S04]  /*3d00*/  LDGSTS.E [R210+0xc000], desc[UR20][R116.64], P0 ;  /* 0x0c00000074d27fae */ /* 0x000fe80008121854 */
        /* <DEDUP_REMOVED lines=31> */
[----:B------:R-:W0:Y:S01]  /*3f00*/  LDGDEPBAR ;  /* 0x00000000000079af */ /* 0x000e220000000000 */
[----:B------:R-:W-:Y:S06]  /*3f10*/  BAR.SYNC.DEFER_BLOCKING 0x0 ;  /* 0x0000000000007b1d */ /* 0x000fec0000010000 */
[----:B------:R-:W-:Y:S01]  /*3f20*/  @!PT LDS RZ, [RZ] ;  /* 0x00000000fffff984 */ /* 0x000fe20000000800 */
[----:B------:R-:W-:Y:S01]  /*3f30*/  @!PT LDS RZ, [RZ] ;  /* 0x00000000fffff984 */ /* 0x000fe20000000800 */
[----:B------:R-:W-:Y:S01]  /*3f40*/  @!PT LDS RZ, [RZ] ;  /* 0x00000000fffff984 */ /* 0x000fe20000000800 */
[----:B------:R1:W-:Y:S01]  /*3f50*/  LDGSTS.E [R244+0x4000], desc[UR20][R190.64], P2 ;  /* 0x04000000bef47fae */ /* 0x0003e20009121854 */
[----:B------:R-:W-:-:S03]  /*3f60*/  PLOP3.LUT P2, PT, PT, PT, UP0, 0x80, 0x0 ;  /* 0x000000000000781c */ /* 0x000fc60003f4f008 */
[----:B------:R2:W-:Y:S01]  /*3f70*/  LDGSTS.E [R244+0x4008], desc[UR20][R56.64], P4 ;  /* 0x0400800038f47fae */ /* 0x0005e2000a121854 */
[----:B-1----:R-:W1:Y:S01]  /*3f80*/  S2R R191, SR_TID.X ;  /* 0x0000000000bf7919 */ /* 0x002e620000002100 */
[----:B------:R-:W-:-:S04]  /*3f90*/  IMAD.U32 R190, RZ, RZ, UR22 ;  /* 0x00000016ffbe7e24 */ /* 0x000fc8000f8e00ff */
[----:B------:R-:W-:-:S04]  /*3fa0*/  IMAD.WIDE R28, R190, 0x4, R28 ;  /* 0x00000004be1c7825 */ /* 0x000fc800078e021c */
[----:B------:R-:W-:-:S04]  /*3fb0*/  IMAD.WIDE R92, R190, 0x4, R92 ;  /* 0x00000004be5c7825 */ /* 0x000fc800078e025c */
[----:B------:R-:W-:-:S04]  /*3fc0*/  IMAD.WIDE R30, R190, 0x4, R30 ;  /* 0x00000004be1e7825 */ /* 0x000fc800078e021e */
[----:B------:R-:W-:-:S04]  /*3fd0*/  IMAD.WIDE R96, R190, 0x4, R96 ;  /* 0x00000004be607825 */ /* 0x000fc800078e0260 */
[----:B------:R-:W-:-:S04]  /*3fe0*/  IMAD.WIDE R100, R190, 0x4, R100 ;  /* 0x00000004be647825 */ /* 0x000fc800078e0264 */
[----:B------:R-:W-:Y:S01]  /*3ff0*/  IMAD.WIDE R104, R190, 0x4, R104 ;  /* 0x00000004be687825 */ /* 0x000fe200078e0268 */
[----:B------:R-:W-:Y:S02]  /*4000*/  LOP3.LUT R190, R0, 0x3c, RZ, 0xfc, !PT ;  /* 0x0000003c00be7812 */ /* 0x000fe400078efcff */
[----:B-1----:R-:W-:-:S04]  /*4010*/  LEA.HI R191, R191, 0xe, RZ, 0x1a ;  /* 0x0000000ebfbf7811 */ /* 0x002fc800078fd0ff */
[----:B------:R-:W-:Y:S02]  /*4020*/  ISETP.GE.AND P0, PT, R191, UR4, PT ;  /* 0x00000004bf007c0c */ /* 0x000fe4000bf06270 */
[----:B------:R-:W1:Y:S02]  /*4030*/  S2R R191, SR_TID.X ;  /* 0x0000000000bf7919 */ /* 0x000e640000002100 */
[----:B--2---:R-:W-:Y:S02]  /*4040*/  SEL R56, RZ, 0x4, P0 ;  /* 0x00000004ff387807 */ /* 0x004fe40000000000 */
[----:B------:R-:W-:Y:S02]  /*4050*/  ISETP.GE.AND P0, PT, R240, UR4, PT ;  /* 0x00000004f0007c0c */ /* 0x000fe4000bf06270 */
[----:B------:R-:W-:Y:S02]  /*4060*/  SEL R56, R56, RZ, P1 ;  /* 0x000000ff38387207 */ /* 0x000fe40000800000 */
[----:B------:R-:W-:-:S02]  /*4070*/  ISETP.GE.AND P1, PT, R239, UR4, PT ;  /* 0x00000004ef007c0c */ /* 0x000fc4000bf26270 */
[----:B------:R-:W-:Y:S02]  /*4080*/  SEL R57, RZ, 0x4, P0 ;  /* 0x00000004ff397807 */ /* 0x000fe40000000000 */
[----:B------:R-:W-:Y:S02]  /*4090*/  ISETP.NE.U32.AND P4, PT, R56, RZ, PT ;  /* 0x000000ff3800720c */ /* 0x000fe40003f85070 */
[----:B------:R-:W-:Y:S02]  /*40a0*/  SEL R56, RZ, 0x4, P1 ;  /* 0x00000004ff387807 */ /* 0x000fe40000800000 */
[----:B------:R-:W-:Y:S02]  /*40b0*/  SEL R57, R57, RZ, P2 ;  /* 0x000000ff39397207 */ /* 0x000fe40001000000 */
[----:B------:R-:W-:Y:S02]  /*40c0*/  SEL R56, R56, RZ, P3 ;  /* 0x000000ff38387207 */ /* 0x000fe40001800000 */
[----:B------:R-:W-:-:S02]  /*40d0*/  ISETP.NE.U32.AND P2, PT, R57, RZ, PT ;  /* 0x000000ff3900720c */ /* 0x000fc40003f45070 */
[----:B------:R-:W-:Y:S01]  /*40e0*/  ISETP.NE.U32.AND P0, PT, R56, RZ, PT ;  /* 0x000000ff3800720c */ /* 0x000fe20003f05070 */
[----:B------:R-:W-:Y:S01]  /*40f0*/  IMAD.U32 R56, RZ, RZ, UR22 ;  /* 0x00000016ff387e24 */ /* 0x000fe2000f8e00ff */
[----:B------:R-:W-:Y:S02]  /*4100*/  ISETP.GE.AND P1, PT, R252, UR4, PT ;  /* 0x00000004fc007c0c */ /* 0x000fe4000bf26270 */
[----:B------:R-:W-:Y:S01]  /*4110*/  ISETP.GE.AND P3, PT, R251, UR4, PT ;  /* 0x00000004fb007c0c */ /* 0x000fe2000bf66270 */
[----:B------:R-:W-:Y:S01]  /*4120*/  IMAD.WIDE R34, R56, 0x4, R34 ;  /* 0x0000000438227825 */ /* 0x000fe200078e0222 */
[----:B------:R-:W-:Y:S02]  /*4130*/  SEL R56, RZ, 0x4, P1 ;  /* 0x00000004ff387807 */ /* 0x000fe40000800000 */
[----:B------:R-:W-:Y:S02]  /*4140*/  PLOP3.LUT P1, PT, PT, PT, UP0, 0x80, 0x0 ;  /* 0x000000000000781c */ /* 0x000fe40003f2f008 */
[----:B------:R-:W-:Y:S01]  /*4150*/  SEL R57, RZ, 0x4, P3 ;  /* 0x00000004ff397807 */ /* 0x000fe20001800000 */
[----:B------:R-:W-:Y:S01]  /*4160*/  LDGSTS.E [R244+0x6000], desc[UR20][R34.64], P2 ;  /* 0x0600000022f47fae */ /* 0x000fe20009121854 */
[----:B------:R-:W-:-:S02]  /*4170*/  ISETP.GE.AND P2, PT, R238, UR4, PT ;  /* 0x00000004ee007c0c */ /* 0x000fc4000bf46270 */
[----:B------:R-:W-:Y:S01]  /*4180*/  SEL R56, R56, RZ, P5 ;  /* 0x000000ff38387207 */ /* 0x000fe20002800000 */
[----:B------:R2:W-:Y:S01]  /*4190*/  LDGSTS.E [R244+0x6008], desc[UR20][R28.64], P0 ;  /* 0x060080001cf47fae */ /* 0x0005e20008121854 */
[----:B------:R-:W-:Y:S02]  /*41a0*/  PLOP3.LUT P0, PT, PT, PT, UP0, 0x80, 0x0 ;  /* 0x000000000000781c */ /* 0x000fe40003f0f008 */
[----:B------:R-:W-:Y:S02]  /*41b0*/  SEL R57, R57, RZ, P1 ;  /* 0x000000ff39397207 */ /* 0x000fe40000800000 */
[----:B------:R-:W-:Y:S02]  /*41c0*/  ISETP.GE.AND P5, PT, R237, UR4, PT ;  /* 0x00000004ed007c0c */ /* 0x000fe4000bfa6270 */
[----:B------:R-:W-:Y:S02]  /*41d0*/  ISETP.NE.U32.AND P1, PT, R56, RZ, PT ;  /* 0x000000ff3800720c */ /* 0x000fe40003f25070 */
[----:B------:R-:W-:-:S02]  /*41e0*/  ISETP.GE.AND P3, PT, R250, UR4, PT ;  /* 0x00000004fa007c0c */ /* 0x000fc4000bf66270 */
[----:B------:R-:W-:Y:S02]  /*41f0*/  SEL R56, RZ, 0x4, P5 ;  /* 0x00000004ff387807 */ /* 0x000fe40002800000 */
[----:B--2---:R-:W-:Y:S02]  /*4200*/  SEL R28, RZ, 0x4, P2 ;  /* 0x00000004ff1c7807 */ /* 0x004fe40001000000 */
[----:B------:R-:W-:Y:S02]  /*4210*/  ISETP.GE.AND P2, PT, R249, UR4, PT ;  /* 0x00000004f9007c0c */ /* 0x000fe4000bf46270 */
[----:B------:R-:W-:Y:S02]  /*4220*/  SEL R28, R28, RZ, P0 ;  /* 0x000000ff1c1c7207 */ /* 0x000fe40000000000 */
[----:B------:R-:W-:Y:S01]  /*4230*/  ISETP.GE.AND P0, PT, R236, UR4, PT ;  /* 0x00000004ec007c0c */ /* 0x000fe2000bf06270 */
[----:B------:R2:W-:Y:S01]  /*4240*/  LDGSTS.E [R216+0x4000], desc[UR20][R92.64], P1 ;  /* 0x040000005cd87fae */ /* 0x0005e20008921854 */
[----:B------:R-:W-:-:S02]  /*4250*/  ISETP.NE.U32.AND P6, PT, R57, RZ, PT ;  /* 0x000000ff3900720c */ /* 0x000fc40003fc5070 */
[----:B------:R-:W-:Y:S02]  /*4260*/  SEL R35, RZ, 0x4, P0 ;  /* 0x00000004ff237807 */ /* 0x000fe40000000000 */
[----:B------:R-:W-:Y:S02]  /*4270*/  PLOP3.LUT P0, PT, PT, PT, UP0, 0x80, 0x0 ;  /* 0x000000000000781c */ /* 0x000fe40003f0f008 */
[----:B------:R-:W-:Y:S02]  /*4280*/  SEL R34, RZ, 0x4, P2 ;  /* 0x00000004ff227807 */ /* 0x000fe40001000000 */
[----:B------:R-:W-:Y:S02]  /*4290*/  SEL R57, RZ, 0x4, P3 ;  /* 0x00000004ff397807 */ /* 0x000fe40001800000 */
[----:B------:R-:W-:Y:S01]  /*42a0*/  PLOP3.LUT P2, PT, PT, PT, UP0, 0x80, 0x0 ;  /* 0x000000000000781c */ /* 0x000fe20003f4f008 */
[----:B--2---:R-:W-:Y:S01]  /*42b0*/  IMAD.U32 R92, RZ, RZ, UR22 ;  /* 0x00000016ff5c7e24 */ /* 0x004fe2000f8e00ff */
[----:B------:R-:W-:Y:S01]  /*42c0*/  SEL R56, R56, RZ, P0 ;  /* 0x000000ff38387207 */ /* 0x000fe20000000000 */
[----:B------:R-:W2:Y:S01]  /*42d0*/  S2R R93, SR_TID.X ;  /* 0x00000000005d7919 */ /* 0x000ea20000002100 */
[----:B------:R-:W-:Y:S01]  /*42e0*/  PLOP3.LUT P0, PT, PT, PT, UP0, 0x80, 0x0 ;  /* 0x000000000000781c */ /* 0x000fe20003f0f008 */
[----:B------:R-:W-:Y:S01]  /*42f0*/  IMAD.WIDE R26, R92, 0x4, R26 ;  /* 0x000000045c1a7825 */ /* 0x000fe200078e021a */
[----:B------:R-:W-:Y:S01]  /*4300*/  SEL R57, R57, RZ, P2 ;  /* 0x000000ff39397207 */ /* 0x000fe20001000000 */
[----:B------:R-:W3:Y:S01]  /*4310*/  S2R R92, SR_TID.X ;  /* 0x00000000005c7919 */ /* 0x000ee20000002100 */
[----:B------:R-:W-:-:S02]  /*4320*/  PLOP3.LUT P2, PT, PT, PT, UP0, 0x80, 0x0 ;  /* 0x000000000000781c */ /* 0x000fc40003f4f008 */
[----:B------:R-:W-:Y:S02]  /*4330*/  ISETP.GE.AND P3, PT, R235, UR4, PT ;  /* 0x00000004eb007c0c */ /* 0x000fe4000bf66270 */
[----:B------:R-:W-:Y:S02]  /*4340*/  SEL R34, R34, RZ, P0 ;  /* 0x000000ff22227207 */ /* 0x000fe40000000000 */
[----:B------:R-:W-:Y:S02]  /*4350*/  ISETP.GE.AND P0, PT, R248, UR4, PT ;  /* 0x00000004f8007c0c */ /* 0x000fe4000bf06270 */
[----:B------:R-:W-:Y:S02]  /*4360*/  ISETP.NE.U32.AND P5, PT, R28, RZ, PT ;  /* 0x000000ff1c00720c */ /* 0x000fe40003fa5070 */
[----:B------:R-:W-:Y:S02]  /*4370*/  SEL R35, R35, RZ, P2 ;  /* 0x000000ff23237207 */ /* 0x000fe40001000000 */
[----:B------:R-:W-:-:S02]  /*4380*/  SEL R28, RZ, 0x4, P3 ;  /* 0x00000004ff1c7807 */ /* 0x000fc40001800000 */
[----:B------:R-:W-:Y:S02]  /*4390*/  PLOP3.LUT P2, PT, PT, PT, UP0, 0x80, 0x0 ;  /* 0x000000000000781c */ /* 0x000fe40003f4f008 */
[----:B------:R-:W-:Y:S02]  /*43a0*/  SEL R29, RZ, 0x4, P0 ;  /* 0x00000004ff1d7807 */ /* 0x000fe40000000000 */
[----:B------:R-:W-:Y:S02]  /*43b0*/  ISETP.GE.AND P0, PT, R234, UR4, PT ;  /* 0x00000004ea007c0c */ /* 0x000fe4000bf06270 */
[----:B------:R-:W-:Y:S02]  /*43c0*/  SEL R28, R28, RZ, P2 ;  /* 0x000000ff1c1c7207 */ /* 0x000fe40001000000 */
[----:B------:R-:W-:Y:S02]  /*43d0*/  ISETP.NE.U32.AND P2, PT, R56, RZ, PT ;  /* 0x000000ff3800720c */ /* 0x000fe40003f45070 */
[----:B------:R-:W-:-:S02]  /*43e0*/  SEL R56, RZ, 0x4, P0 ;  /* 0x00000004ff387807 */ /* 0x000fc40000000000 */
[----:B------:R-:W-:Y:S01]  /*43f0*/  ISETP.NE.U32.AND P0, PT, R57, RZ, PT ;  /* 0x000000ff3900720c */ /* 0x000fe20003f05070 */
[----:B------:R-:W-:Y:S01]  /*4400*/  IMAD.U32 R57, RZ, RZ, UR22 ;  /* 0x00000016ff397e24 */ /* 0x000fe2000f8e00ff */
[----:B------:R-:W-:Y:S02]  /*4410*/  PLOP3.LUT P3, PT, PT, PT, UP0, 0x80, 0x0 ;  /* 0x000000000000781c */ /* 0x000fe40003f6f008 */
[----:B------:R-:W-:Y:S01]  /*4420*/  ISETP.NE.U32.AND P1, PT, R34, RZ, PT ;  /* 0x000000ff2200720c */ /* 0x000fe20003f25070 */
[----:B------:R-:W-:Y:S01]  /*4430*/  IMAD.WIDE R94, R57, 0x4, R94 ;  /* 0x00000004395e7825 */ /* 0x000fe200078e025e */
[----:B------:R-:W-:Y:S02]  /*4440*/  SEL R29, R29, RZ, P3 ;  /* 0x000000ff1d1d7207 */ /* 0x000fe40001800000 */
[----:B------:R-:W-:Y:S01]  /*4450*/  PLOP3.LUT P3, PT, PT, PT, UP0, 0x80, 0x0 ;  /* 0x000000000000781c */ /* 0x000fe20003f6f008 */
[----:B------:R-:W-:Y:S01]  /*4460*/  IMAD.WIDE R98, R57, 0x4, R98 ;  /* 0x0000000439627825 */ /* 0x000fe200078e0262 */
[----:B------:R-:W-:Y:S01]  /*4470*/  LDGSTS.E [R216+0x4008], desc[UR20][R94.64], P6 ;  /* 0x040080005ed87fae */ /* 0x000fe2000b121854 */
[----:B---3--:R-:W-:-:S02]  /*4480*/  LEA.HI R92, R92, 0x2e, RZ, 0x1a ;  /* 0x0000002e5c5c7811 */ /* 0x008fc400078fd0ff */
[----:B------:R-:W-:Y:S01]  /*4490*/  IMAD.WIDE R102, R57, 0x4, R102 ;  /* 0x0000000439667825 */ /* 0x000fe200078e0266 */
[----:B------:R-:W-:Y:S01]  /*44a0*/  SEL R56, R56, RZ, P3 ;  /* 0x000000ff38387207 */ /* 0x000fe20001800000 */
[----:B------:R-:W-:Y:S01]  /*44b0*/  LDGSTS.E [R216+0x6000], desc[UR20][R30.64], P5 ;  /* 0x060000001ed87fae */ /* 0x000fe2000a921854 */
[----:B------:R-:W-:Y:S01]  /*44c0*/  ISETP.NE.U32.AND P3, PT, R35, RZ, PT ;  /* 0x000000ff2300720c */ /* 0x000fe20003f65070 */
[----:B------:R-:W-:Y:S01]  /*44d0*/  IMAD.WIDE R106, R57, 0x4, R106 ;  /* 0x00000004396a7825 */ /* 0x000fe200078e026a */
[----:B------:R-:W-:Y:S02]  /*44e0*/  ISETP.NE.U32.AND P6, PT, R28, RZ, PT ;  /* 0x000000ff1c00720c */ /* 0x000fe40003fc5070 */
[----:B------:R-:W-:Y:S01]  /*44f0*/  ISETP.NE.U32.AND P5, PT, R29, RZ, PT ;  /* 0x000000ff1d00720c */ /* 0x000fe20003fa5070 */
[----:B------:R-:W-:Y:S01]  /*4500*/  IMAD.WIDE R40, R57, 0x4, R40 ;  /* 0x0000000439287825 */ /* 0x000fe200078e0228 */
[----:B--2---:R-:W-:Y:S02]  /*4510*/  LEA.HI R93, R93, 0x3e, RZ, 0x1a ;  /* 0x0000003e5d5d7811 */ /* 0x004fe400078fd0ff */
[----:B-1----:R-:W-:Y:S01]  /*4520*/  LOP3.LUT R191, R191, 0x3f, RZ, 0xc0, !PT ;  /* 0x0000003fbfbf7812 */ /* 0x002fe200078ec0ff */
[----:B------:R-:W-:Y:S01]  /*4530*/  IMAD.WIDE R24, R57, 0x4, R24 ;  /* 0x0000000439187825 */ /* 0x000fe200078e0218 */
[----:B------:R1:W-:Y:S01]  /*4540*/  LDGSTS.E [R216+0x6008], desc[UR20][R40.64], P2 ;  /* 0x0600800028d87fae */ /* 0x0003e20009121854 */
[----:B------:R-:W-:-:S02]  /*4550*/  ISETP.NE.U32.AND P2, PT, R56, RZ, PT ;  /* 0x000000ff3800720c */ /* 0x000fc40003f45070 */
[----:B------:R-:W-:Y:S01]  /*4560*/  IMAD.U32 R29, RZ, RZ, UR22 ;  /* 0x00000016ff1d7e24 */ /* 0x000fe2000f8e00ff */
[----:B------:R-:W2:Y:S01]  /*4570*/  S2R R57, SR_TID.X ;  /* 0x0000000000397919 */ /* 0x000ea20000002100 */
[----:B------:R-:W-:Y:S01]  /*4580*/  IMAD.U32 R28, RZ, RZ, UR22 ;  /* 0x00000016ff1c7e24 */ /* 0x000fe2000f8e00ff */
[----:B------:R-:W-:Y:S01]  /*4590*/  LOP3.LUT R244, R0, 0x3a, RZ, 0xfc, !PT ;  /* 0x0000003a00f47812 */ /* 0x000fe200078efcff */
[----:B------:R-:W-:Y:S01]  /*45a0*/  IMAD.WIDE R46, R29, 0x4, R46 ;  /* 0x000000041d2e7825 */ /* 0x000fe200078e022e */
[----:B------:R-:W-:Y:S01]  /*45b0*/  LDGSTS.E [R205+0x4000], desc[UR20][R96.64], P0 ;  /* 0x0400000060cd7fae */ /* 0x000fe20008121854 */
[----:B------:R-:W-:Y:S02]  /*45c0*/  ISETP.GE.AND P0, PT, R92, UR4, PT ;  /* 0x000000045c007c0c */ /* 0x000fe4000bf06270 */
[----:B------:R-:W-:Y:S01]  /*45d0*/  IMAD.WIDE R20, R28, 0x4, R20 ;  /* 0x000000041c147825 */ /* 0x000fe200078e0214 */
[----:B------:R-:W-:Y:S01]  /*45e0*/  LDGSTS.E [R205+0x4008], desc[UR20][R98.64], P1 ;  /* 0x0400800062cd7fae */ /* 0x000fe20008921854 */
[----:B------:R-:W-:-:S02]  /*45f0*/  SEL R29, RZ, 0x4, P0 ;  /* 0x00000004ff1d7807 */ /* 0x000fc40000000000 */
[----:B-1----:R-:W-:Y:S02]  /*4600*/  CS2R R40, SRZ ;  /* 0x0000000000287805 */ /* 0x002fe4000001ff00 */
[----:B------:R-:W-:Y:S01]  /*4610*/  PLOP3.LUT P0, PT, PT, PT, UP0, 0x80, 0x0 ;  /* 0x000000000000781c */ /* 0x000fe20003f0f008 */
[----:B------:R1:W-:Y:S01]  /*4620*/  LDGSTS.E [R205+0x6000], desc[UR20][R26.64], P3 ;  /* 0x060000001acd7fae */ /* 0x0003e20009921854 */
[----:B------:R-:W-:Y:S01]  /*4630*/  ISETP.GE.AND P1, PT, R247, UR4, PT ;  /* 0x00000004f7007c0c */ /* 0x000fe2000bf26270 */
[----:B------:R-:W-:Y:S01]  /*4640*/  IMAD.U32 R35, RZ, RZ, UR22 ;  /* 0x00000016ff237e24 */ /* 0x000fe2000f8e00ff */
[----:B------:R-:W-:Y:S01]  /*4650*/  SEL R29, R29, RZ, P0 ;  /* 0x000000ff1d1d7207 */ /* 0x000fe20000000000 */
[----:B------:R3:W-:Y:S01]  /*4660*/  LDGSTS.E [R205+0x6008], desc[UR20][R24.64], P6 ;  /* 0x0600800018cd7fae */ /* 0x0007e2000b121854 */
[----:B------:R-:W-:Y:S01]  /*4670*/  ISETP.GE.AND P3, PT, R246, UR4, PT ;  /* 0x00000004f6007c0c */ /* 0x000fe2000bf66270 */
[----:B------:R-:W-:Y:S01]  /*4680*/  IMAD.U32 R34, RZ, RZ, UR22 ;  /* 0x00000016ff227e24 */ /* 0x000fe2000f8e00ff */
[----:B------:R-:W-:Y:S01]  /*4690*/  SEL R30, RZ, 0x4, P1 ;  /* 0x00000004ff1e7807 */ /* 0x000fe20000800000 */
[----:B------:R-:W-:Y:S01]  /*46a0*/  LDGSTS.E [R206+0x4000], desc[UR20][R100.64], P5 ;  /* 0x0400000064ce7fae */ /* 0x000fe2000a921854 */
[----:B------:R-:W-:Y:S01]  /*46b0*/  ISETP.GE.AND P0, PT, R233, UR4, PT ;  /* 0x00000004e9007c0c */ /* 0x000fe2000bf06270 */
[----:B------:R-:W-:Y:S01]  /*46c0*/  IMAD.WIDE R38, R35, 0x4, R38 ;  /* 0x0000000423267825 */ /* 0x000fe200078e0226 */
[----:B------:R-:W-:Y:S01]  /*46d0*/  ISETP.GE.AND P6, PT, R232, UR4, PT ;  /* 0x00000004e8007c0c */ /* 0x000fe2000bfc6270 */
[----:B------:R-:W-:Y:S01]  /*46e0*/  LDGSTS.E [R206+0x4008], desc[UR20][R102.64], P4 ;  /* 0x0400800066ce7fae */ /* 0x000fe2000a121854 */
[----:B-1----:R-:W-:Y:S01]  /*46f0*/  SEL R26, RZ, 0x4, P3 ;  /* 0x00000004ff1a7807 */ /* 0x002fe20001800000 */
[----:B------:R-:W-:Y:S01]  /*4700*/  IMAD.WIDE R112, R34, 0x4, R112 ;  /* 0x0000000422707825 */ /* 0x000fe200078e0270 */
[----:B------:R-:W-:Y:S01]  /*4710*/  SEL R27, RZ, 0x4, P0 ;  /* 0x00000004ff1b7807 */ /* 0x000fe20000000000 */
[----:B------:R1:W-:Y:S01]  /*4720*/  LDGSTS.E [R206+0x6000], desc[UR20][R38.64], P2 ;  /* 0x0600000026ce7fae */ /* 0x0003e20009121854 */
[----:B------:R-:W-:-:S02]  /*4730*/  PLOP3.LUT P3, PT, PT, PT, UP0, 0x80, 0x0 ;  /* 0x000000000000781c */ /* 0x000fc40003f6f008 */
[----:B------:R-:W-:Y:S02]  /*4740*/  CS2R R34, SRZ ;  /* 0x0000000000227805 */ /* 0x000fe4000001ff00 */
[----:B------:R-:W-:Y:S02]  /*4750*/  ISETP.GE.AND P0, PT, R93, UR4, PT ;  /* 0x000000045d007c0c */ /* 0x000fe4000bf06270 */
[----:B--2---:R-:W-:Y:S02]  /*4760*/  LEA.HI R57, R57, 0x1e, RZ, 0x1a ;  /* 0x0000001e39397811 */ /* 0x004fe400078fd0ff */
[----:B---3--:R-:W-:Y:S02]  /*4770*/  SEL R24, RZ, 0x4, P6 ;  /* 0x00000004ff187807 */ /* 0x008fe40003000000 */
[----:B------:R-:W-:Y:S02]  /*4780*/  ISETP.GE.AND P1, PT, R57, UR4, PT ;  /* 0x0000000439007c0c */ /* 0x000fe4000bf26270 */
[----:B------:R-:W-:-:S02]  /*4790*/  PLOP3.LUT P6, PT, PT, PT, UP0, 0x80, 0x0 ;  /* 0x000000000000781c */ /* 0x000fc40003fcf008 */
[----:B-1----:R-:W-:Y:S02]  /*47a0*/  CS2R R38, SRZ ;  /* 0x0000000000267805 */ /* 0x002fe4000001ff00 */
[----:B------:R-:W-:Y:S02]  /*47b0*/  SEL R25, RZ, 0x4, P1 ;  /* 0x00000004ff197807 */ /* 0x000fe40000800000 */
[----:B------:R-:W-:Y:S02]  /*47c0*/  SEL R28, RZ, 0x4, P0 ;  /* 0x00000004ff1c7807 */ /* 0x000fe40000000000 */
[----:B------:R-:W-:Y:S02]  /*47d0*/  SEL R25, R25, RZ, P3 ;  /* 0x000000ff19197207 */ /* 0x000fe40001800000 */
[----:B------:R-:W-:Y:S02]  /*47e0*/  PLOP3.LUT P3, PT, PT, PT, UP0, 0x80, 0x0 ;  /* 0x000000000000781c */ /* 0x000fe40003f6f008 */
[----:B------:R-:W-:-:S02]  /*47f0*/  SEL R30, R30, RZ, P6 ;  /* 0x000000ff1e1e7207 */ /* 0x000fc40003000000 */
[----:B------:R-:W-:Y:S01]  /*4800*/  ISETP.NE.U32.AND P6, PT, R29, RZ, PT ;  /* 0x000000ff1d00720c */ /* 0x000fe20003fc5070 */
[----:B------:R-:W-:Y:S01]  /*4810*/  IMAD.U32 R29, RZ, RZ, UR22 ;  /* 0x00000016ff1d7e24 */ /* 0x000fe2000f8e00ff */
[----:B------:R-:W-:Y:S02]  /*4820*/  SEL R28, R28, RZ, P3 ;  /* 0x000000ff1c1c7207 */ /* 0x000fe40001800000 */
[----:B------:R-:W-:Y:S01]  /*4830*/  PLOP3.LUT P1, PT, PT, PT, UP0, 0x80, 0x0 ;  /* 0x000000000000781c */ /* 0x000fe20003f2f008 */
[C---:B------:R-:W-:Y:S01]  /*4840*/  IMAD.WIDE R54, R29.reuse, 0x4, R54 ;  /* 0x000000041d367825 */ /* 0x040fe200078e0236 */
[----:B------:R-:W-:Y:S02]  /*4850*/  ISETP.NE.U32.AND P3, PT, R30, RZ, PT ;  /* 0x000000ff1e00720c */ /* 0x000fe40003f65070 */
[----:B------:R-:W-:Y:S02]  /*4860*/  CS2R R30, SRZ ;  /* 0x00000000001e7805 */ /* 0x000fe4000001ff00 */
[----:B------:R-:W-:Y:S01]  /*4870*/  SEL R26, R26, RZ, P1 ;  /* 0x000000ff1a1a7207 */ /* 0x000fe20000800000 */
[----:B------:R-:W-:Y:S01]  /*4880*/  IMAD.WIDE R50, R29, 0x4, R50 ;  /* 0x000000041d327825 */ /* 0x000fe200078e0232 */
[----:B------:R-:W-:-:S02]  /*4890*/  PLOP3.LUT P5, PT, PT, PT, UP0, 0x80, 0x0 ;  /* 0x000000000000781c */ /* 0x000fc40003faf008 */
[----:B------:R-:W-:Y:S01]  /*48a0*/  PLOP3.LUT P0, PT, PT, PT, UP0, 0x80, 0x0 ;  /* 0x000000000000781c */ /* 0x000fe20003f0f008 */
[----:B------:R-:W-:Y:S01]  /*48b0*/  LDGSTS.E [R206+0x6008], desc[UR20][R112.64], P6 ;  /* 0x0600800070ce7fae */ /* 0x000fe2000b121854 */
[----:B------:R-:W-:Y:S01]  /*48c0*/  ISETP.NE.U32.AND P4, PT, R26, RZ, PT ;  /* 0x000000ff1a00720c */ /* 0x000fe20003f85070 */
[----:B------:R-:W-:Y:S01]  /*48d0*/  IMAD.U32 R29, RZ, RZ, UR14 ;  /* 0x0000000eff1d7e24 */ /* 0x000fe2000f8e00ff */
[----:B------:R-:W-:Y:S02]  /*48e0*/  SEL R24, R24, RZ, P5 ;  /* 0x000000ff18187207 */ /* 0x000fe40002800000 */
[----:B------:R-:W-:Y:S01]  /*48f0*/  SEL R27, R27, RZ, P0 ;  /* 0x000000ff1b1b7207 */ /* 0x000fe20000000000 */
[----:B------:R-:W-:Y:S01]  /*4900*/  LDGSTS.E [R207+0x4000], desc[UR20][R104.64], P3 ;  /* 0x0400000068cf7fae */ /* 0x000fe20009921854 */
[----:B------:R-:W-:Y:S01]  /*4910*/  ISETP.GE.AND P5, PT, R245, UR4, PT ;  /* 0x00000004f5007c0c */ /* 0x000fe2000bfa6270 */
[----:B------:R-:W-:Y:S01]  /*4920*/  IMAD.WIDE R182, R29, 0x4, R182 ;  /* 0x000000041db67825 */ /* 0x000fe200078e02b6 */
[----:B------:R-:W-:-:S02]  /*4930*/  ISETP.NE.U32.AND P1, PT, R25, RZ, PT ;  /* 0x000000ff1900720c */ /* 0x000fc40003f25070 */
[----:B------:R-:W-:Y:S01]  /*4940*/  ISETP.NE.U32.AND P2, PT, R27, RZ, PT ;  /* 0x000000ff1b00720c */ /* 0x000fe20003f45070 */
[----:B------:R-:W-:Y:S01]  /*4950*/  IMAD.U32 R27, RZ, RZ, UR22 ;  /* 0x00000016ff1b7e24 */ /* 0x000fe2000f8e00ff */
[----:B------:R-:W-:Y:S01]  /*4960*/  SEL R25, RZ, 0x4, P5 ;  /* 0x00000004ff197807 */ /* 0x000fe20002800000 */
[----:B------:R-:W-:Y:S01]  /*4970*/  LDGSTS.E [R207+0x4008], desc[UR20][R106.64], P4 ;  /* 0x040080006acf7fae */ /* 0x000fe2000a121854 */
[----:B------:R-:W-:Y:S01]  /*4980*/  PLOP3.LUT P6, PT, PT, PT, UP0, 0x80, 0x0 ;  /* 0x000000000000781c */ /* 0x000fe20003fcf008 */
[----:B------:R-:W-:Y:S01]  /*4990*/  IMAD.WIDE R108, R27, 0x4, R108 ;  /* 0x000000041b6c7825 */ /* 0x000fe200078e026c */
[----:B------:R-:W-:Y:S02]  /*49a0*/  ISETP.GE.AND P5, PT, R243, UR4, PT ;  /* 0x00000004f3007c0c */ /* 0x000fe4000bfa6270 */
[----:B------:R-:W-:Y:S01]  /*49b0*/  ISETP.NE.U32.AND P3, PT, R24, RZ, PT ;  /* 0x000000ff1800720c */ /* 0x000fe20003f65070 */
[----:B------:R-:W-:Y:S01]  /*49c0*/  IMAD.WIDE R22, R27, 0x4, R22 ;  /* 0x000000041b167825 */ /* 0x000fe200078e0216 */
[----:B------:R-:W-:-:S02]  /*49d0*/  SEL R25, R25, RZ, P6 ;  /* 0x000000ff19197207 */ /* 0x000fc40003000000 */
[----:B------:R-:W-:Y:S01]  /*49e0*/  SEL R24, RZ, 0x4, P5 ;  /* 0x00000004ff187807 */ /* 0x000fe20002800000 */
[----:B------:R1:W-:Y:S01]  /*49f0*/  LDGSTS.E [R207+0x6000], desc[UR20][R46.64], P2 ;  /* 0x060000002ecf7fae */ /* 0x0003e20009121854 */
[----:B------:R-:W-:Y:S01]  /*4a00*/  PLOP3.LUT P6, PT, PT, PT, UP0, 0x80, 0x0 ;  /* 0x000000000000781c */ /* 0x000fe20003fcf008 */
[----:B------:R-:W-:Y:S01]  /*4a10*/  IMAD.U32 R27, RZ, RZ, UR14 ;  /* 0x0000000eff1b7e24 */ /* 0x000fe2000f8e00ff */
[----:B------:R-:W-:Y:S01]  /*4a20*/  ISETP.GE.AND P5, PT, R231, UR4, PT ;  /* 0x00000004e7007c0c */ /* 0x000fe2000bfa6270 */
[----:B------:R-:W-:Y:S01]  /*4a30*/  IMAD.WIDE R150, R29, 0x4, R150 ;  /* 0x000000041d967825 */ /* 0x000fe200078e0296 */
[----:B------:R-:W-:Y:S02]  /*4a40*/  ISETP.NE.U32.AND P4, PT, R25, RZ, PT ;  /* 0x000000ff1900720c */ /* 0x000fe40003f85070 */
[----:B------:R-:W-:Y:S01]  /*4a50*/  SEL R24, R24, RZ, P6 ;  /* 0x000000ff18187207 */ /* 0x000fe20003000000 */
[----:B------:R2:W-:Y:S01]  /*4a60*/  LDGSTS.E [R207+0x6008], desc[UR20][R20.64], P3 ;  /* 0x0600800014cf7fae */ /* 0x0005e20009921854 */
[----:B------:R-:W-:Y:S01]  /*4a70*/  SEL R25, RZ, 0x4, P5 ;  /* 0x00000004ff197807 */ /* 0x000fe20002800000 */
[----:B------:R-:W-:Y:S01]  /*4a80*/  IMAD.WIDE R174, R27, 0x4, R174 ;  /* 0x000000041bae7825 */ /* 0x000fe200078e02ae */
[----:B------:R-:W-:-:S02]  /*4a90*/  PLOP3.LUT P6, PT, PT, PT, UP0, 0x80, 0x0 ;  /* 0x000000000000781c */ /* 0x000fc40003fcf008 */
[----:B-1----:R-:W-:Y:S02]  /*4aa0*/  CS2R R46, SRZ ;  /* 0x00000000002e7805 */ /* 0x002fe4000001ff00 */
[----:B------:R-:W-:Y:S01]  /*4ab0*/  ISETP.GE.AND P5, PT, R230, UR4, PT ;  /* 0x00000004e6007c0c */ /* 0x000fe2000bfa6270 */
[----:B------:R-:W-:Y:S01]  /*4ac0*/  IMAD.WIDE R142, R27, 0x4, R142 ;  /* 0x000000041b8e7825 */ /* 0x000fe200078e028e */
[----:B------:R-:W-:Y:S02]  /*4ad0*/  ISETP.NE.U32.AND P2, PT, R24, RZ, PT ;  /* 0x000000ff1800720c */ /* 0x000fe40003f45070 */
[----:B------:R-:W-:Y:S01]  /*4ae0*/  SEL R25, R25, RZ, P6 ;  /* 0x000000ff19197207 */ /* 0x000fe20003000000 */
[----:B------:R-:W-:Y:S01]  /*4af0*/  LDGSTS.E [R204+0x4000], desc[UR20][R108.64], P4 ;  /* 0x040000006ccc7fae */ /* 0x000fe2000a121854 */
[----:B------:R-:W-:Y:S01]  /*4b00*/  PLOP3.LUT P3, PT, PT, PT, UP0, 0x80, 0x0 ;  /* 0x000000000000781c */ /* 0x000fe20003f6f008 */
[----:B--2---:R-:W-:Y:S01]  /*4b10*/  IMAD.U32 R21, RZ, RZ, UR22 ;  /* 0x00000016ff157e24 */ /* 0x004fe2000f8e00ff */
[----:B------:R-:W-:Y:S01]  /*4b20*/  SEL R24, RZ, 0x4, P5 ;  /* 0x00000004ff187807 */ /* 0x000fe20002800000 */
[----:B------:R-:W-:Y:S01]  /*4b30*/  IMAD.WIDE R176, R27, 0x4, R176 ;  /* 0x000000041bb07825 */ /* 0x000fe200078e02b0 */
[----:B------:R-:W-:-:S02]  /*4b40*/  ISETP.GE.AND P6, PT, R242, UR4, PT ;  /* 0x00000004f2007c0c */ /* 0x000fc4000bfc6270 */
[----:B------:R-:W-:Y:S01]  /*4b50*/  ISETP.NE.U32.AND P5, PT, R25, RZ, PT ;  /* 0x000000ff1900720c */ /* 0x000fe20003fa5070 */
[----:B------:R-:W-:Y:S01]  /*4b60*/  IMAD.WIDE R52, R21, 0x4, R52 ;  /* 0x0000000415347825 */ /* 0x000fe200078e0234 */
[----:B------:R-:W-:Y:S01]  /*4b70*/  SEL R24, R24, RZ, P3 ;  /* 0x000000ff18187207 */ /* 0x000fe20001800000 */
[----:B------:R1:W-:Y:S01]  /*4b80*/  LDGSTS.E [R204+0x4008], desc[UR20][R54.64], P2 ;  /* 0x0400800036cc7fae */ /* 0x0003e20009121854 */
[----:B------:R-:W-:Y:S01]  /*4b90*/  PLOP3.LUT P3, PT, PT, PT, UP0, 0x80, 0x0 ;  /* 0x000000000000781c */ /* 0x000fe20003f6f008 */
[----:B------:R-:W-:Y:S01]  /*4ba0*/  IMAD.WIDE R170, R27, 0x4, R170 ;  /* 0x000000041baa7825 */ /* 0x000fe200078e02aa */
[----:B------:R-:W-:Y:S02]  /*4bb0*/  SEL R25, RZ, 0x4, P6 ;  /* 0x00000004ff197807 */ /* 0x000fe40003000000 */
[----:B------:R-:W-:Y:S01]  /*4bc0*/  ISETP.GE.AND P6, PT, R241, UR4, PT ;  /* 0x00000004f1007c0c */ /* 0x000fe2000bfc6270 */
[----:B------:R-:W-:Y:S01]  /*4bd0*/  IMAD.WIDE R146, R27, 0x4, R146 ;  /* 0x000000041b927825 */ /* 0x000fe200078e0292 */
[----:B------:R-:W-:-:S02]  /*4be0*/  SEL R25, R25, RZ, P3 ;  /* 0x000000ff19197207 */ /* 0x000fc40001800000 */
[----:B------:R-:W-:Y:S01]  /*4bf0*/  PLOP3.LUT P3, PT, PT, PT, UP0, 0x80, 0x0 ;  /* 0x000000000000781c */ /* 0x000fe20003f6f008 */
[----:B------:R2:W-:Y:S01]  /*4c00*/  LDGSTS.E [R204+0x6000], desc[UR20][R22.64], P5 ;  /* 0x0600000016cc7fae */ /* 0x0005e2000a921854 */
[----:B------:R-:W-:Y:S01]  /*4c10*/  SEL R20, RZ, 0x4, P6 ;  /* 0x00000004ff147807 */ /* 0x000fe20003000000 */
[----:B------:R-:W-:Y:S01]  /*4c20*/  IMAD.WIDE R180, R27, 0x4, R180 ;  /* 0x000000041bb47825 */ /* 0x000fe200078e02b4 */
[----:B------:R-:W-:Y:S02]  /*4c30*/  ISETP.NE.U32.AND P4, PT, R24, RZ, PT ;  /* 0x000000ff1800720c */ /* 0x000fe40003f85070 */
[----:B-1----:R-:W-:Y:S02]  /*4c40*/  CS2R R54, SRZ ;  /* 0x0000000000367805 */ /* 0x002fe4000001ff00 */
[----:B------:R-:W-:Y:S01]  /*4c50*/  SEL R20, R20, RZ, P3 ;  /* 0x000000ff14147207 */ /* 0x000fe20001800000 */
[----:B------:R-:W-:Y:S01]  /*4c60*/  IMAD.WIDE R184, R29, 0x4, R184 ;  /* 0x000000041db87825 */ /* 0x000fe200078e02b8 */
[----:B------:R-:W-:-:S02]  /*4c70*/  ISETP.NE.U32.AND P3, PT, R25, RZ, PT ;  /* 0x000000ff1900720c */ /* 0x000fc40003f65070 */
[----:B------:R-:W-:Y:S01]  /*4c80*/  ISETP.GE.AND P2, PT, R191, UR4, PT ;  /* 0x00000004bf007c0c */ /* 0x000fe2000bf46270 */
[----:B------:R-:W-:Y:S01]  /*4c90*/  IMAD.U32 R25, RZ, RZ, UR22 ;  /* 0x00000016ff197e24 */ /* 0x000fe2000f8e00ff */
[----:B------:R-:W-:Y:S01]  /*4ca0*/  ISETP.NE.U32.AND P6, PT, R20, RZ, PT ;  /* 0x000000ff1400720c */ /* 0x000fe20003fc5070 */
[----:B--2---:R-:W-:Y:S01]  /*4cb0*/  IMAD.U32 R23, RZ, RZ, UR14 ;  /* 0x0000000eff177e24 */ /* 0x004fe2000f8e00ff */
[----:B------:R-:W-:Y:S01]  /*4cc0*/  SEL R20, RZ, 0x4, P2 ;  /* 0x00000004ff147807 */ /* 0x000fe20001000000 */
[----:B------:R-:W-:Y:S01]  /*4cd0*/  IMAD.WIDE R36, R25, 0x4, R36 ;  /* 0x0000000419247825 */ /* 0x000fe200078e0224 */
[----:B------:R-:W-:Y:S01]  /*4ce0*/  PLOP3.LUT P2, PT, PT, PT, UP0, 0x80, 0x0 ;  /* 0x000000000000781c */ /* 0x000fe20003f4f008 */
[----:B------:R1:W-:Y:S01]  /*4cf0*/  LDGSTS.E [R204+0x6008], desc[UR20][R50.64], P4 ;  /* 0x0600800032cc7fae */ /* 0x0003e2000a121854 */
[----:B------:R-:W-:Y:S01]  /*4d00*/  ISETP.GE.AND P5, PT, R229, UR4, PT ;  /* 0x00000004e5007c0c */ /* 0x000fe2000bfa6270 */
[----:B------:R-:W-:Y:S01]  /*4d10*/  IMAD.U32 R25, RZ, RZ, UR14 ;  /* 0x0000000eff197e24 */ /* 0x000fe2000f8e00ff */
[----:B------:R-:W-:Y:S01]  /*4d20*/  SEL R20, R20, RZ, P2 ;  /* 0x000000ff14147207 */ /* 0x000fe20001000000 */
[----:B------:R2:W-:Y:S01]  /*4d30*/  LDGSTS.E [R203+0x4000], desc[UR20][R52.64], P3 ;  /* 0x0400000034cb7fae */ /* 0x0005e20009921854 */
[----:B------:R-:W-:Y:S01]  /*4d40*/  LOP3.LUT R191, R0, 0x1c, RZ, 0xfc, !PT ;  /* 0x0000001c00bf7812 */ /* 0x000fe200078efcff */
[C---:B------:R-:W-:Y:S01]  /*4d50*/  IMAD.WIDE R132, R25.reuse, 0x4, R132 ;  /* 0x0000000419847825 */ /* 0x040fe200078e0284 */
[----:B------:R-:W-:Y:S01]  /*4d60*/  ISETP.NE.U32.AND P2, PT, R20, RZ, PT ;  /* 0x000000ff1400720c */ /* 0x000fe20003f45070 */
[----:B------:R3:W-:Y:S01]  /*4d70*/  LDGSTS.E [R203+0x4008], desc[UR20][R36.64], P6 ;  /* 0x0400800024cb7fae */ /* 0x0007e2000b121854 */
[----:B------:R-:W-:Y:S01]  /*4d80*/  ISETP.GE.AND P4, PT, R244, UR4, PT ;  /* 0x00000004f4007c0c */ /* 0x000fe2000bf86270 */
[----:B------:R-:W-:Y:S01]  /*4d90*/  IMAD.WIDE R166, R25, 0x4, R166 ;  /* 0x0000000419a67825 */ /* 0x000fe200078e02a6 */
[----:B------:R-:W-:-:S02]  /*4da0*/  PLOP3.LUT P3, PT, PT, PT, UP0, 0x80, 0x0 ;  /* 0x000000000000781c */ /* 0x000fc40003f6f008 */
[----:B-1----:R-:W-:Y:S02]  /*4db0*/  CS2R R50, SRZ ;  /* 0x0000000000327805 */ /* 0x002fe4000001ff00 */
[----:B------:R-:W-:Y:S01]  /*4dc0*/  SEL R20, RZ, 0x4, P5 ;  /* 0x00000004ff147807 */ /* 0x000fe20002800000 */
[----:B------:R-:W-:Y:S01]  /*4dd0*/  IMAD.WIDE R134, R25, 0x4, R134 ;  /* 0x0000000419867825 */ /* 0x000fe200078e0286 */
[----:B------:R-:W-:Y:S02]  /*4de0*/  PLOP3.LUT P5, PT, PT, PT, UP0, 0x80, 0x0 ;  /* 0x000000000000781c */ /* 0x000fe40003faf008 */
[----:B--2---:R-:W-:Y:S02]  /*4df0*/  CS2R R52, SRZ ;  /* 0x0000000000347805 */ /* 0x004fe4000001ff00 */
[----:B------:R-:W-:Y:S01]  /*4e00*/  ISETP.GE.AND P6, PT, R191, UR4, PT ;  /* 0x00000004bf007c0c */ /* 0x000fe2000bfc6270 */
[----:B------:R-:W-:Y:S01]  /*4e10*/  IMAD.WIDE R168, R25, 0x4, R168 ;  /* 0x0000000419a87825 */ /* 0x000fe200078e02a8 */
[----:B------:R-:W-:-:S02]  /*4e20*/  SEL R21, RZ, 0x4, P4 ;  /* 0x00000004ff157807 */ /* 0x000fc40002000000 */
[----:B---3--:R-:W-:Y:S02]  /*4e30*/  CS2R R36, SRZ ;  /* 0x0000000000247805 */ /* 0x008fe4000001ff00 */
[----:B------:R-:W-:Y:S01]  /*4e40*/  SEL R20, R20, RZ, P3 ;  /* 0x000000ff14147207 */ /* 0x000fe20001800000 */
[C---:B------:R-:W-:Y:S01]  /*4e50*/  IMAD.WIDE R152, R25.reuse, 0x4, R152 ;  /* 0x0000000419987825 */ /* 0x040fe200078e0298 */
[----:B------:R-:W-:Y:S02]  /*4e60*/  ISETP.GE.AND P3, PT, R190, UR4, PT ;  /* 0x00000004be007c0c */ /* 0x000fe4000bf66270 */
[----:B------:R-:W-:Y:S01]  /*4e70*/  PLOP3.LUT P4, PT, PT, PT, UP0, 0x80, 0x0 ;  /* 0x000000000000781c */ /* 0x000fe20003f8f008 */
[----:B------:R-:W-:Y:S01]  /*4e80*/  IMAD.WIDE R138, R25, 0x4, R138 ;  /* 0x00000004198a7825 */ /* 0x000fe200078e028a */
[----:B------:R-:W-:Y:S02]  /*4e90*/  SEL R22, RZ, 0x4, P6 ;  /* 0x00000004ff167807 */ /* 0x000fe40003000000 */
[----:B------:R-:W-:Y:S01]  /*4ea0*/  SEL R21, R21, RZ, P5 ;  /* 0x000000ff15157207 */ /* 0x000fe20002800000 */
[----:B------:R-:W-:Y:S01]  /*4eb0*/  IMAD.WIDE R172, R25, 0x4, R172 ;  /* 0x0000000419ac7825 */ /* 0x000fe200078e02ac */
[----:B------:R-:W-:-:S02]  /*4ec0*/  ISETP.NE.U32.AND P5, PT, R20, RZ, PT ;  /* 0x000000ff1400720c */ /* 0x000fc40003fa5070 */
[----:B------:R-:W-:Y:S01]  /*4ed0*/  PLOP3.LUT P6, PT, PT, PT, UP0, 0x80, 0x0 ;  /* 0x000000000000781c */ /* 0x000fe20003fcf008 */
[----:B------:R-:W-:Y:S01]  /*4ee0*/  IMAD.U32 R25, RZ, RZ, UR22 ;  /* 0x00000016ff197e24 */ /* 0x000fe2000f8e00ff */
[----:B------:R-:W-:Y:S01]  /*4ef0*/  SEL R20, RZ, 0x4, P3 ;  /* 0x00000004ff147807 */ /* 0x000fe20001800000 */
[----:B------:R-:W-:Y:S01]  /*4f00*/  IMAD.WIDE R124, R23, 0x4, R124 ;  /* 0x00000004177c7825 */ /* 0x000fe200078e027c */
[----:B------:R-:W-:Y:S01]  /*4f10*/  SEL R22, R22, RZ, P4 ;  /* 0x000000ff16167207 */ /* 0x000fe20002000000 */
[----:B------:R-:W-:Y:S01]  /*4f20*/  UISETP.GE.AND UP0, UPT, UR5, 0x40, UPT ;  /* 0x000000400500788c */ /* 0x000fe2000bf06270 */
[----:B------:R-:W-:Y:S01]  /*4f30*/  ISETP.NE.U32.AND P3, PT, R21, RZ, PT ;  /* 0x000000ff1500720c */ /* 0x000fe20003f65070 */
[----:B------:R-:W-:Y:S01]  /*4f40*/  IMAD.U32 R21, RZ, RZ, UR14 ;  /* 0x0000000eff157e24 */ /* 0x000fe2000f8e00ff */
[----:B------:R-:W-:Y:S01]  /*4f50*/  SEL R20, R20, RZ, P6 ;  /* 0x000000ff14147207 */ /* 0x000fe20003000000 */
[----:B------:R-:W-:Y:S01]  /*4f60*/  IMAD.WIDE R148, R23, 0x4, R148 ;  /* 0x0000000417947825 */ /* 0x000fe200078e0294 */
[----:B------:R-:W-:-:S02]  /*4f70*/  ISETP.NE.U32.AND P4, PT, R22, RZ, PT ;  /* 0x000000ff1600720c */ /* 0x000fc40003f85070 */
[----:B------:R-:W-:Y:S01]  /*4f80*/  ISETP.NE.U32.AND P6, PT, R20, RZ, PT ;  /* 0x000000ff1400720c */ /* 0x000fe20003fc5070 */
[----:B------:R-:W-:Y:S01]  /*4f90*/  IMAD.WIDE R116, R21, 0x4, R116 ;  /* 0x0000000415747825 */ /* 0x000fe200078e0274 */
[----:B------:R-:W-:-:S03]  /*4fa0*/  ISETP.NE.U32.AND P0, PT, R28, RZ, PT ;  /* 0x000000ff1c00720c */ /* 0x000fc60003f05070 */
[----:B------:R-:W-:-:S04]  /*4fb0*/  IMAD.WIDE R140, R21, 0x4, R140 ;  /* 0x00000004158c7825 */ /* 0x000fc800078e028c */
[----:B------:R-:W-:-:S04]  /*4fc0*/  IMAD.WIDE R118, R21, 0x4, R118 ;  /* 0x0000000415767825 */ /* 0x000fc800078e0276 */
[----:B------:R-:W-:-:S04]  /*4fd0*/  IMAD.WIDE R120, R21, 0x4, R120 ;  /* 0x0000000415787825 */ /* 0x000fc800078e0278 */
[----:B------:R-:W-:-:S04]  /*4fe0*/  IMAD.WIDE R136, R21, 0x4, R136 ;  /* 0x0000000415887825 */ /* 0x000fc800078e0288 */
[----:B------:R-:W-:-:S04]  /*4ff0*/  IMAD.WIDE R122, R21, 0x4, R122 ;  /* 0x00000004157a7825 */ /* 0x000fc800078e027a */
[----:B------:R-:W-:Y:S02]  /*5000*/  IMAD.U32 R21, RZ, RZ, UR22 ;  /* 0x00000016ff157e24 */ /* 0x000fe4000f8e00ff */
        /* <DEDUP_REMOVED lines=10> */
[----:B------:R-:W-:Y:S01]  /*50b0*/  IMAD.U32 R27, RZ, RZ, UR22 ;  /* 0x00000016ff1b7e24 */ /* 0x000fe2000f8e00ff */
[----:B------:R1:W-:Y:S01]  /*50c0*/  LDGSTS.E [R203+0x6000], desc[UR20][R32.64], P5 ;  /* 0x0600000020cb7fae */ /* 0x0003e2000a921854 */
[----:B------:R-:W-:Y:S02]  /*50d0*/  IMAD.U32 R29, RZ, RZ, UR22 ;  /* 0x00000016ff1d7e24 */ /* 0x000fe4000f8e00ff */
[----:B------:R-:W-:Y:S01]  /*50e0*/  IMAD.WIDE R42, R25, 0x4, R42 ;  /* 0x00000004192a7825 */ /* 0x000fe200078e022a */
[----:B------:R-:W-:-:S03]  /*50f0*/  CS2R R24, SRZ ;  /* 0x0000000000187805 */ /* 0x000fc6000001ff00 */
[----:B------:R-:W-:Y:S01]  /*5100*/  IMAD.WIDE R48, R21, 0x4, R48 ;  /* 0x0000000415307825 */ /* 0x000fe200078e0230 */
[----:B------:R2:W-:Y:S03]  /*5110*/  LDGSTS.E [R203+0x6008], desc[UR20][R42.64], P3 ;  /* 0x060080002acb7fae */ /* 0x0005e60009921854 */
[----:B------:R-:W-:Y:S01]  /*5120*/  IMAD.WIDE R110, R23, 0x4, R110 ;  /* 0x00000004176e7825 */ /* 0x000fe200078e026e */
[----:B------:R3:W-:Y:S01]  /*5130*/  LDGSTS.E [R209+0x4000], desc[UR20][R48.64], P4 ;  /* 0x0400000030d17fae */ /* 0x0007e2000a121854 */
[----:B-1----:R-:W-:Y:S02]  /*5140*/  CS2R R32, SRZ ;  /* 0x0000000000207805 */ /* 0x002fe4000001ff00 */
[----:B------:R-:W-:Y:S01]  /*5150*/  IMAD.WIDE R44, R27, 0x4, R44 ;  /* 0x000000041b2c7825 */ /* 0x000fe200078e022c */
[----:B------:R-:W-:Y:S01]  /*5160*/  LDGSTS.E [R209+0x4008], desc[UR20][R110.64], P1 ;  /* 0x040080006ed17fae */ /* 0x000fe20008921854 */
[----:B------:R-:W-:-:S02]  /*5170*/  CS2R R26, SRZ ;  /* 0x00000000001a7805 */ /* 0x000fc4000001ff00 */
[----:B------:R-:W-:Y:S01]  /*5180*/  IMAD.WIDE R114, R29, 0x4, R114 ;  /* 0x000000041d727825 */ /* 0x000fe200078e0272 */
[----:B------:R1:W-:Y:S01]  /*5190*/  LDGSTS.E [R209+0x6000], desc[UR20][R44.64], P6 ;  /* 0x060000002cd17fae */ /* 0x0003e2000b121854 */
[----:B------:R-:W-:Y:S02]  /*51a0*/  CS2R R28, SRZ ;  /* 0x00000000001c7805 */ /* 0x000fe4000001ff00 */
[----:B--2---:R-:W-:Y:S01]  /*51b0*/  CS2R R42, SRZ ;  /* 0x00000000002a7805 */ /* 0x004fe2000001ff00 */
[----:B------:R-:W-:Y:S01]  /*51c0*/  LDGSTS.E [R209+0x6008], desc[UR20][R114.64], P0 ;  /* 0x0600800072d17fae */ /* 0x000fe20008121854 */
[----:B------:R-:W-:Y:S02]  /*51d0*/  PLOP3.LUT P0, PT, PT, PT, UP0, 0x40, 0x0 ;  /* 0x000000000000781c */ /* 0x000fe40003f0e808 */
[----:B---3--:R-:W-:Y:S01]  /*51e0*/  CS2R R48, SRZ ;  /* 0x0000000000307805 */ /* 0x008fe2000001ff00 */
[----:B------:R-:W0:Y:S04]  /*51f0*/  LDGDEPBAR ;  /* 0x00000000000079af */ /* 0x000e280000000000 */
[----:B------:R-:W-:Y:S01]  /*5200*/  LDGSTS.E [R210+0x10000], desc[UR20][R116.64], P2 ;  /* 0x1000000074d27fae */ /* 0x000fe20009121854 */
[----:B-1----:R-:W-:-:S03]  /*5210*/  CS2R R44, SRZ ;  /* 0x00000000002c7805 */ /* 0x002fc6000001ff00 */
        /* <DEDUP_REMOVED lines=12> */
[----:B------:R1:W-:Y:S04]  /*52e0*/  LDGSTS.E [R211+0x11500], desc[UR20][R168.64], P2 ;  /* 0x11500000a8d37fae */ /* 0x0003e80009121854 */
[----:B------:R2:W-:Y:S04]  /*52f0*/  LDGSTS.E [R211+0x11900], desc[UR20][R176.64], P2 ;  /* 0x11900000b0d37fae */ /* 0x0005e80009121854 */
[----:B------:R2:W-:Y:S01]  /*5300*/  LDGSTS.E [R211+0x11d00], desc[UR20][R184.64], P2 ;  /* 0x11d00000b8d37fae */ /* 0x0005e20009121854 */
[----:B-1----:R-:W1:Y:S03]  /*5310*/  S2R R168, SR_TID.X ;  /* 0x0000000000a87919 */ /* 0x002e660000002100 */
[----:B------:R2:W-:Y:S04]  /*5320*/  LDGSTS.E [R212+0x10200], desc[UR20][R120.64], P2 ;  /* 0x1020000078d47fae */ /* 0x0005e80009121854 */
[----:B------:R2:W-:Y:S04]  /*5330*/  LDGSTS.E [R212+0x10600], desc[UR20][R128.64], P2 ;  /* 0x1060000080d47fae */ /* 0x0005e80009121854 */
[----:B------:R2:W-:Y:S04]  /*5340*/  LDGSTS.E [R212+0x10a00], desc[UR20][R136.64], P2 ;  /* 0x10a0000088d47fae */ /* 0x0005e80009121854 */
[----:B------:R2:W-:Y:S04]  /*5350*/  LDGSTS.E [R212+0x10e00], desc[UR20][R144.64], P2 ;  /* 0x10e0000090d47fae */ /* 0x0005e80009121854 */
[----:B------:R2:W-:Y:S04]  /*5360*/  LDGSTS.E [R212+0x11200], desc[UR20][R152.64], P2 ;  /* 0x1120000098d47fae */ /* 0x0005e80009121854 */
[----:B------:R2:W-:Y:S04]  /*5370*/  LDGSTS.E [R212+0x11600], desc[UR20][R170.64], P2 ;  /* 0x11600000aad47fae */ /* 0x0005e80009121854 */
[----:B------:R2:W-:Y:S04]  /*5380*/  LDGSTS.E [R212+0x11a00], desc[UR20][R178.64], P2 ;  /* 0x11a00000b2d47fae */ /* 0x0005e80009121854 */
[----:B------:R2:W-:Y:S01]  /*5390*/  LDGSTS.E [R212+0x11e00], desc[UR20][R186.64], P2 ;  /* 0x11e00000bad47fae */ /* 0x0005e20009121854 */
[----:B-1----:R-:W-:-:S02]  /*53a0*/  IMAD.SHL.U32 R167, R168, 0x8, RZ ;  /* 0x00000008a8a77824 */ /* 0x002fc400078e00ff */
[C---:B------:R-:W-:Y:S01]  /*53b0*/  IMAD.SHL.U32 R166, R168.reuse, 0x80, RZ ;  /* 0x00000080a8a67824 */ /* 0x040fe200078e00ff */
[----:B------:R2:W-:Y:S01]  /*53c0*/  LDGSTS.E [R208+0x10300], desc[UR20][R122.64], P2 ;  /* 0x103000007ad07fae */ /* 0x0005e20009121854 */
[----:B------:R-:W-:Y:S01]  /*53d0*/  IMAD.SHL.U32 R168, R168, 0x10, RZ ;  /* 0x00000010a8a87824 */ /* 0x000fe200078e00ff */
[----:B------:R-:W-:Y:S02]  /*53e0*/  LOP3.LUT R167, R167, 0x380, RZ, 0xc0, !PT ;  /* 0x00000380a7a77812 */ /* 0x000fe400078ec0ff */
[----:B------:R2:W-:Y:S01]  /*53f0*/  LDGSTS.E [R208+0x10700], desc[UR20][R130.64], P2 ;  /* 0x1070000082d07fae */ /* 0x0005e20009121854 */
[----:B------:R-:W-:-:S03]  /*5400*/  LOP3.LUT R166, R166, 0x400, RZ, 0xc0, !PT ;  /* 0x00000400a6a67812 */ /* 0x000fc600078ec0ff */
[----:B------:R2:W-:Y:S04]  /*5410*/  LDGSTS.E [R208+0x10b00], desc[UR20][R138.64], P2 ;  /* 0x10b000008ad07fae */ /* 0x0005e80009121854 */
[----:B------:R2:W-:Y:S04]  /*5420*/  LDGSTS.E [R208+0x10f00], desc[UR20][R146.64], P2 ;  /* 0x10f0000092d07fae */ /* 0x0005e80009121854 */
[----:B------:R2:W-:Y:S04]  /*5430*/  LDGSTS.E [R208+0x11300], desc[UR20][R154.64], P2 ;  /* 0x113000009ad07fae */ /* 0x0005e80009121854 */
[----:B------:R2:W-:Y:S04]  /*5440*/  LDGSTS.E [R208+0x11700], desc[UR20][R172.64], P2 ;  /* 0x11700000acd07fae */ /* 0x0005e80009121854 */
[----:B------:R2:W-:Y:S04]  /*5450*/  LDGSTS.E [R208+0x11b00], desc[UR20][R180.64], P2 ;  /* 0x11b00000b4d07fae */ /* 0x0005e80009121854 */
[----:B------:R2:W-:Y:S04]  /*5460*/  LDGSTS.E [R208+0x11f00], desc[UR20][R188.64], P2 ;  /* 0x11f00000bcd07fae */ /* 0x0005e80009121854 */
[----:B------:R-:W0:Y:S01]  /*5470*/  LDGDEPBAR ;  /* 0x00000000000079af */ /* 0x000e220000000000 */
[----:B------:R-:W-:Y:S05]  /*5480*/  @P0 BRA `(.L_x_0) ;  /* 0x0000002c00c80947 */ /* 0x000fea0003800000 */
[----:B------:R-:W1:Y:S01]  /*5490*/  S2R R95, SR_TID.X ;  /* 0x00000000005f7919 */ /* 0x000e620000002100 */
[----:B------:R-:W-:Y:S01]  /*54a0*/  IMAD.U32 R25, RZ, RZ, UR22 ;  /* 0x00000016ff197e24 */ /* 0x000fe2000f8e00ff */
[----:B------:R-:W-:Y:S01]  /*54b0*/  USHF.R.S32.HI UR16, URZ, 0x1f, UR22 ;  /* 0x0000001f3f107899 */ /* 0x000fe20008011416 */
[----:B------:R-:W-:Y:S01]  /*54c0*/  SHF.R.S32.HI R20, RZ, 0x1f, R193 ;  /* 0x0000001fff147819 */ /* 0x000fe200000114c1 */
[----:B------:R-:W-:Y:S01]  /*54d0*/  USHF.R.S32.HI UR6, URZ, 0x1f, UR14 ;  /* 0x0000001f3f067899 */ /* 0x000fe2000801140e */
[----:B------:R-:W-:Y:S01]  /*54e0*/  SHF.R.S32.HI R24, RZ, 0x1f, R59 ;  /* 0x0000001fff187819 */ /* 0x000fe2000001143b */
[----:B------:R-:W-:Y:S01]  /*54f0*/  USHF.L.U32 UR4, UR14, 0x3, URZ ;  /* 0x000000030e047899 */ /* 0x000fe2000800063f */
[----:B------:R-:W-:Y:S01]  /*5500*/  LEA R228, P0, R25, R228, 0x3 ;  /* 0x000000e419e47211 */ /* 0x000fe200078018ff */
[----:B------:R-:W-:Y:S01]  /*5510*/  IMAD.U32 R26, RZ, RZ, UR16 ;  /* 0x00000010ff1a7e24 */ /* 0x000fe2000f8e00ff */
[----:B------:R-:W-:Y:S01]  /*5520*/  SHF.R.S32.HI R25, RZ, 0x1f, R156 ;  /* 0x0000001fff197819 */ /* 0x000fe2000001149c */
[----:B------:R-:W-:Y:S01]  /*5530*/  USHF.L.U64.HI UR8, UR14, 0x3, UR6 ;  /* 0x000000030e087899 */ /* 0x000fe20008010206 */
[----:B------:R-:W-:Y:S01]  /*5540*/  SHF.L.U64.HI R193, R193, 0x2, R20 ;  /* 0x00000002c1c17819 */ /* 0x000fe20000010214 */
[----:B------:R-:W-:Y:S01]  /*5550*/  IMAD R93, R93, UR26, RZ ;  /* 0x0000001a5d5d7c24 */ /* 0x000fe2000f8e02ff */
[----:B------:R-:W-:Y:S01]  /*5560*/  SHF.L.U64.HI R22, R156, 0x2, R25 ;  /* 0x000000029c167819 */ /* 0x000fe20000010219 */
[----:B------:R-:W-:Y:S01]  /*5570*/  IMAD.U32 R25, RZ, RZ, UR22 ;  /* 0x00000016ff197e24 */ /* 0x000fe2000f8e00ff */
[----:B------:R-:W-:Y:S01]  /*5580*/  SHF.L.U64.HI R59, R59, 0x2, R24 ;  /* 0x000000023b3b7819 */ /* 0x000fe20000010218 */
[----:B------:R-:W-:Y:S01]  /*5590*/  IMAD R92, R92, UR26, RZ ;  /* 0x0000001a5c5c7c24 */ /* 0x000fe2000f8e02ff */
[----:B------:R-:W-:Y:S01]  /*55a0*/  SHF.R.S32.HI R27, RZ, 0x1f, R90 ;  /* 0x0000001fff1b7819 */ /* 0x000fe2000001145a */
[----:B------:R-:W-:Y:S01]  /*55b0*/  IMAD R156, R190, UR26, RZ ;  /* 0x0000001abe9c7c24 */ /* 0x000fe2000f8e02ff */
[----:B------:R-:W-:Y:S01]  /*55c0*/  LEA.HI.X R24, R25, R193, R26, 0x3, P0 ;  /* 0x000000c119187211 */ /* 0x000fe200000f1c1a */
[----:B--2---:R-:W-:Y:S01]  /*55d0*/  IMAD R155, R244, UR26, RZ ;  /* 0x0000001af49b7c24 */ /* 0x004fe2000f8e02ff */
[----:B------:R-:W-:Y:S01]  /*55e0*/  SHF.R.S32.HI R25, RZ, 0x1f, R88 ;  /* 0x0000001fff197819 */ /* 0x000fe20000011458 */
[----:B------:R-:W-:Y:S01]  /*55f0*/  IMAD R154, R229, UR26, RZ ;  /* 0x0000001ae59a7c24 */ /* 0x000fe2000f8e02ff */
[----:B------:R-:W-:Y:S01]  /*5600*/  LEA R30, P1, R90, UR4, 0x2 ;  /* 0x000000045a1e7c11 */ /* 0x000fe2000f8210ff */
[----:B------:R-:W-:Y:S01]  /*5610*/  IMAD R153, R230, UR26, RZ ;  /* 0x0000001ae6997c24 */ /* 0x000fe2000f8e02ff */
[----:B------:R-:W-:Y:S01]  /*5620*/  LEA R28, P3, R88, UR4, 0x2 ;  /* 0x00000004581c7c11 */ /* 0x000fe2000f8610ff */
[----:B------:R-:W-:Y:S01]  /*5630*/  IMAD R152, R231, UR26, RZ ;  /* 0x0000001ae7987c24 */ /* 0x000fe2000f8e02ff */
[----:B------:R-:W-:Y:S01]  /*5640*/  SHF.R.S32.HI R26, RZ, 0x1f, R89 ;  /* 0x0000001fff1a7819 */ /* 0x000fe20000011459 */
[----:B------:R-:W-:Y:S01]  /*5650*/  IMAD R151, R232, UR26, RZ ;  /* 0x0000001ae8977c24 */ /* 0x000fe2000f8e02ff */
[----:B------:R-:W-:Y:S01]  /*5660*/  LEA R29, P2, R89, UR4, 0x2 ;  /* 0x00000004591d7c11 */ /* 0x000fe2000f8410ff */
[----:B------:R-:W-:Y:S01]  /*5670*/  IMAD R150, R233, UR26, RZ ;  /* 0x0000001ae9967c24 */ /* 0x000fe2000f8e02ff */
[----:B------:R-:W-:Y:S01]  /*5680*/  SHF.R.S32.HI R23, RZ, 0x1f, R192 ;  /* 0x0000001fff177819 */ /* 0x000fe200000114c0 */
[----:B------:R-:W-:Y:S01]  /*5690*/  IMAD R149, R234, UR26, RZ ;  /* 0x0000001aea957c24 */ /* 0x000fe2000f8e02ff */
[----:B-1----:R-:W-:Y:S01]  /*56a0*/  LEA.HI R95, R95, 0xe, RZ, 0x1a ;  /* 0x0000000e5f5f7811 */ /* 0x002fe200078fd0ff */
[----:B------:R-:W-:Y:S01]  /*56b0*/  IMAD R148, R235, UR26, RZ ;  /* 0x0000001aeb947c24 */ /* 0x000fe2000f8e02ff */
[----:B------:R-:W-:Y:S01]  /*56c0*/  SHF.R.S32.HI R32, RZ, 0x1f, R91 ;  /* 0x0000001fff207819 */ /* 0x000fe2000001145b */
[----:B------:R-:W-:Y:S01]  /*56d0*/  IMAD R147, R236, UR26, RZ ;  /* 0x0000001aec937c24 */ /* 0x000fe2000f8e02ff */
[----:B------:R-:W-:Y:S01]  /*56e0*/  LEA R132, P0, R91, UR4, 0x2 ;  /* 0x000000045b847c11 */ /* 0x000fe2000f8010ff */
[----:B------:R-:W-:Y:S01]  /*56f0*/  IMAD R95, R95, UR26, RZ ;  /* 0x0000001a5f5f7c24 */ /* 0x000fe2000f8e02ff */
[----:B------:R-:W-:-:S02]  /*5700*/  LEA.HI.X R90, R90, UR8, R27, 0x2, P1 ;  /* 0x000000085a5a7c11 */ /* 0x000fc400088f141b */
[----:B------:R-:W-:Y:S02]  /*5710*/  CS2R R46, SRZ ;  /* 0x00000000002e7805 */ /* 0x000fe4000001ff00 */
[----:B------:R-:W-:Y:S02]  /*5720*/  LEA.HI.X R88, R88, UR8, R25, 0x2, P3 ;  /* 0x0000000858587c11 */ /* 0x000fe400098f1419 */
[----:B------:R-:W-:Y:S02]  /*5730*/  CS2R R48, SRZ ;  /* 0x0000000000307805 */ /* 0x000fe4000001ff00 */
[----:B------:R-:W-:Y:S02]  /*5740*/  SHF.R.S32.HI R21, RZ, 0x1f, R95 ;  /* 0x0000001fff157819 */ /* 0x000fe4000001145f */
[----:B------:R-:W-:Y:S02]  /*5750*/  CS2R R50, SRZ ;  /* 0x0000000000327805 */ /* 0x000fe4000001ff00 */
[----:B------:R-:W-:-:S02]  /*5760*/  LEA.HI.X R89, R89, UR8, R26, 0x2, P2 ;  /* 0x0000000859597c11 */ /* 0x000fc400090f141a */
[----:B------:R-:W-:Y:S02]  /*5770*/  CS2R R52, SRZ ;  /* 0x0000000000347805 */ /* 0x000fe4000001ff00 */
[----:B------:R-:W-:Y:S01]  /*5780*/  SHF.L.U64.HI R20, R95, 0x2, R21 ;  /* 0x000000025f147819 */ /* 0x000fe20000010215 */
[----:B------:R-:W-:Y:S01]  /*5790*/  IMAD R95, R57, UR26, RZ ;  /* 0x0000001a395f7c24 */ /* 0x000fe2000f8e02ff */
[----:B------:R-:W-:Y:S02]  /*57a0*/  SHF.R.S32.HI R25, RZ, 0x1f, R86 ;  /* 0x0000001fff197819 */ /* 0x000fe40000011456 */
[----:B------:R-:W-:Y:S02]  /*57b0*/  CS2R R54, SRZ ;  /* 0x0000000000367805 */ /* 0x000fe4000001ff00 */
[----:B------:R-:W-:Y:S01]  /*57c0*/  LEA R44, P1, R86, UR4, 0x2 ;  /* 0x00000004562c7c11 */ /* 0x000fe2000f8210ff */
[----:B------:R-:W-:Y:S01]  /*57d0*/  USHF.L.U32 UR23, UR14, 0x2, URZ ;  /* 0x000000020e177899 */ /* 0x000fe2000800063f */
[----:B------:R-:W-:Y:S01]  /*57e0*/  SHF.L.U64.HI R21, R192, 0x2, R23 ;  /* 0x00000002c0157819 */ /* 0x000fe20000010217 */
[----:B------:R-:W-:Y:S01]  /*57f0*/  UIADD3 UR12, UR12, -0x80, URZ ;  /* 0xffffff800c0c7890 */ /* 0x000fe2000fffe03f */
[----:B------:R-:W-:Y:S01]  /*5800*/  LEA.HI.X R91, R91, UR8, R32, 0x2, P0 ;  /* 0x000000085b5b7c11 */ /* 0x000fe200080f1420 */
[----:B------:R-:W-:Y:S01]  /*5810*/  UMOV UR13, 0x1 ;  /* 0x00000001000d7882 */ /* 0x000fe20000000000 */
[----:B------:R-:W-:Y:S01]  /*5820*/  SHF.R.S32.HI R26, RZ, 0x1f, R85 ;  /* 0x0000001fff1a7819 */ /* 0x000fe20000011455 */
[----:B------:R-:W-:Y:S01]  /*5830*/  USHF.L.U64.HI UR14, UR14, 0x2, UR6 ;  /* 0x000000020e0e7899 */ /* 0x000fe20008010206 */
[----:B------:R-:W-:Y:S01]  /*5840*/  LEA R43, P2, R85, UR4, 0x2 ;  /* 0x00000004552b7c11 */ /* 0x000fe2000f8410ff */
[----:B------:R-:W-:Y:S01]  /*5850*/  USHF.L.U64.HI UR16, UR22, 0x2, UR16 ;  /* 0x0000000216107899 */ /* 0x000fe20008010210 */
[----:B------:R-:W-:Y:S01]  /*5860*/  SHF.R.S32.HI R23, RZ, 0x1f, R58 ;  /* 0x0000001fff177819 */ /* 0x000fe2000001143a */
[----:B------:R-:W-:Y:S01]  /*5870*/  UMOV UR17, 0xffffffff ;  /* 0xffffffff00117882 */ /* 0x000fe20000000000 */
[----:B------:R-:W-:-:S02]  /*5880*/  SHF.R.S32.HI R32, RZ, 0x1f, R87 ;  /* 0x0000001fff207819 */ /* 0x000fc40000011457 */
[----:B------:R-:W-:Y:S02]  /*5890*/  SHF.R.S32.HI R27, RZ, 0x1f, R84 ;  /* 0x0000001fff1b7819 */ /* 0x000fe40000011454 */
[----:B------:R-:W-:Y:S02]  /*58a0*/  LEA R45, P0, R87, UR4, 0x2 ;  /* 0x00000004572d7c11 */ /* 0x000fe4000f8010ff */
[----:B------:R-:W-:Y:S02]  /*58b0*/  LEA R31, P3, R84, UR4, 0x2 ;  /* 0x00000004541f7c11 */ /* 0x000fe4000f8610ff */
[----:B------:R-:W-:Y:S02]  /*58c0*/  LEA.HI.X R86, R86, UR8, R25, 0x2, P1 ;  /* 0x0000000856567c11 */ /* 0x000fe400088f1419 */
[----:B------:R-:W-:Y:S02]  /*58d0*/  LEA.HI.X R25, R85, UR8, R26, 0x2, P2 ;  /* 0x0000000855197c11 */ /* 0x000fe400090f141a */
[----:B------:R-:W-:-:S02]  /*58e0*/  SHF.L.U64.HI R23, R58, 0x2, R23 ;  /* 0x000000023a177819 */ /* 0x000fc40000010217 */
[----:B------:R-:W-:Y:S02]  /*58f0*/  LEA.HI.X R87, R87, UR8, R32, 0x2, P0 ;  /* 0x0000000857577c11 */ /* 0x000fe400080f1420 */
[----:B------:R-:W-:Y:S02]  /*5900*/  LEA.HI.X R26, R84, UR8, R27, 0x2, P3 ;  /* 0x00000008541a7c11 */ /* 0x000fe400098f141b */
[----:B------:R-:W-:Y:S02]  /*5910*/  SHF.R.S32.HI R58, RZ, 0x1f, R93 ;  /* 0x0000001fff3a7819 */ /* 0x000fe4000001145d */
[----:B------:R-:W-:Y:S02]  /*5920*/  SHF.R.S32.HI R97, RZ, 0x1f, R80 ;  /* 0x0000001fff617819 */ /* 0x000fe40000011450 */
[----:B------:R-:W-:Y:S02]  /*5930*/  LEA R32, P3, R80, UR4, 0x2 ;  /* 0x0000000450207c11 */ /* 0x000fe4000f8610ff */
[----:B------:R-:W-:-:S02]  /*5940*/  SHF.R.S32.HI R56, RZ, 0x1f, R95 ;  /* 0x0000001fff387819 */ /* 0x000fc4000001145f */
[----:B------:R-:W-:Y:S02]  /*5950*/  SHF.L.U64.HI R58, R93, 0x2, R58 ;  /* 0x000000025d3a7819 */ /* 0x000fe4000001023a */
[----:B------:R-:W-:Y:S02]  /*5960*/  LEA.HI.X R97, R80, UR8, R97, 0x2, P3 ;  /* 0x0000000850617c11 */ /* 0x000fe400098f1461 */
[----:B------:R-:W-:Y:S02]  /*5970*/  SHF.R.S32.HI R36, RZ, 0x1f, R83 ;  /* 0x0000001fff247819 */ /* 0x000fe40000011453 */
[----:B------:R-:W-:Y:S02]  /*5980*/  SHF.R.S32.HI R93, RZ, 0x1f, R82 ;  /* 0x0000001fff5d7819 */ /* 0x000fe40000011452 */
[----:B------:R-:W-:Y:S02]  /*5990*/  SHF.R.S32.HI R34, RZ, 0x1f, R81 ;  /* 0x0000001fff227819 */ /* 0x000fe40000011451 */
[----:B------:R-:W-:-:S02]  /*59a0*/  LEA R42, P0, R83, UR4, 0x2 ;  /* 0x00000004532a7c11 */ /* 0x000fc4000f8010ff */
[----:B------:R-:W-:Y:S02]  /*59b0*/  LEA R41, P1, R82, UR4, 0x2 ;  /* 0x0000000452297c11 */ /* 0x000fe4000f8210ff */
[----:B------:R-:W-:Y:S02]  /*59c0*/  LEA R40, P2, R81, UR4, 0x2 ;  /* 0x0000000451287c11 */ /* 0x000fe4000f8410ff */
[----:B------:R-:W-:Y:S02]  /*59d0*/  SHF.R.S32.HI R105, RZ, 0x1f, R76 ;  /* 0x0000001fff697819 */ /* 0x000fe4000001144c */
[----:B------:R-:W-:Y:S02]  /*59e0*/  LEA R33, P3, R76, UR4, 0x2 ;  /* 0x000000044c217c11 */ /* 0x000fe4000f8610ff */
[----:B------:R-:W-:Y:S02]  /*59f0*/  SHF.L.U64.HI R56, R95, 0x2, R56 ;  /* 0x000000025f387819 */ /* 0x000fe40000010238 */
[----:B------:R-:W-:-:S02]  /*5a00*/  LEA.HI.X R27, R83, UR8, R36, 0x2, P0 ;  /* 0x00000008531b7c11 */ /* 0x000fc400080f1424 */
[----:B------:R-:W-:Y:S02]  /*5a10*/  LEA.HI.X R93, R82, UR8, R93, 0x2, P1 ;  /* 0x00000008525d7c11 */ /* 0x000fe400088f145d */
[----:B------:R-:W-:Y:S02]  /*5a20*/  LEA.HI.X R95, R81, UR8, R34, 0x2, P2 ;  /* 0x00000008515f7c11 */ /* 0x000fe400090f1422 */
[----:B------:R-:W-:Y:S02]  /*5a30*/  LEA.HI.X R105, R76, UR8, R105, 0x2, P3 ;  /* 0x000000084c697c11 */ /* 0x000fe400098f1469 */
[----:B------:R-:W-:Y:S02]  /*5a40*/  SHF.R.S32.HI R57, RZ, 0x1f, R92 ;  /* 0x0000001fff397819 */ /* 0x000fe4000001145c */
[----:B------:R-:W-:Y:S02]  /*5a50*/  SHF.R.S32.HI R36, RZ, 0x1f, R79 ;  /* 0x0000001fff247819 */ /* 0x000fe4000001144f */
[----:B------:R-:W-:-:S02]  /*5a60*/  SHF.R.S32.HI R101, RZ, 0x1f, R78 ;  /* 0x0000001fff657819 */ /* 0x000fc4000001144e */
[----:B------:R-:W-:Y:S02]  /*5a70*/  SHF.R.S32.HI R34, RZ, 0x1f, R77 ;  /* 0x0000001fff227819 */ /* 0x000fe4000001144d */
[----:B------:R-:W-:Y:S02]  /*5a80*/  LEA R84, P0, R79, UR4, 0x2 ;  /* 0x000000044f547c11 */ /* 0x000fe4000f8010ff */
[----:B------:R-:W-:Y:S02]  /*5a90*/  LEA R39, P1, R78, UR4, 0x2 ;  /* 0x000000044e277c11 */ /* 0x000fe4000f8210ff */
[----:B------:R-:W-:Y:S02]  /*5aa0*/  LEA R38, P2, R77, UR4, 0x2 ;  /* 0x000000044d267c11 */ /* 0x000fe4000f8410ff */
[----:B------:R-:W-:Y:S02]  /*5ab0*/  SHF.R.S32.HI R113, RZ, 0x1f, R72 ;  /* 0x0000001fff717819 */ /* 0x000fe40000011448 */
[----:B------:R-:W-:-:S02]  /*5ac0*/  LEA R98, P3, R72, UR4, 0x2 ;  /* 0x0000000448627c11 */ /* 0x000fc4000f8610ff */
[----:B------:R-:W-:Y:S02]  /*5ad0*/  SHF.L.U64.HI R57, R92, 0x2, R57 ;  /* 0x000000025c397819 */ /* 0x000fe40000010239 */
[----:B------:R-:W-:Y:S02]  /*5ae0*/  LEA.HI.X R99, R79, UR8, R36, 0x2, P0 ;  /* 0x000000084f637c11 */ /* 0x000fe400080f1424 */
[----:B------:R-:W-:Y:S02]  /*5af0*/  LEA.HI.X R101, R78, UR8, R101, 0x2, P1 ;  /* 0x000000084e657c11 */ /* 0x000fe400088f1465 */
[----:B------:R-:W-:Y:S02]  /*5b00*/  LEA.HI.X R103, R77, UR8, R34, 0x2, P2 ;  /* 0x000000084d677c11 */ /* 0x000fe400090f1422 */
[----:B------:R-:W-:Y:S02]  /*5b10*/  LEA.HI.X R113, R72, UR8, R113, 0x2, P3 ;  /* 0x0000000848717c11 */ /* 0x000fe400098f1471 */
[----:B------:R-:W-:-:S02]  /*5b20*/  SHF.R.S32.HI R36, RZ, 0x1f, R75 ;  /* 0x0000001fff247819 */ /* 0x000fc4000001144b */
[----:B------:R-:W-:Y:S02]  /*5b30*/  SHF.R.S32.HI R109, RZ, 0x1f, R74 ;  /* 0x0000001fff6d7819 */ /* 0x000fe4000001144a */
[----:B------:R-:W-:Y:S02]  /*5b40*/  SHF.R.S32.HI R34, RZ, 0x1f, R73 ;  /* 0x0000001fff227819 */ /* 0x000fe40000011449 */
[----:B------:R-:W-:Y:S02]  /*5b50*/  LEA R92, P0, R75, UR4, 0x2 ;  /* 0x000000044b5c7c11 */ /* 0x000fe4000f8010ff */
[----:B------:R-:W-:Y:S02]  /*5b60*/  LEA R94, P1, R74, UR4, 0x2 ;  /* 0x000000044a5e7c11 */ /* 0x000fe4000f8210ff */
[----:B------:R-:W-:Y:S02]  /*5b70*/  LEA R96, P2, R73, UR4, 0x2 ;  /* 0x0000000449607c11 */ /* 0x000fe4000f8410ff */
[----:B------:R-:W-:-:S02]  /*5b80*/  SHF.R.S32.HI R121, RZ, 0x1f, R68 ;  /* 0x0000001fff797819 */ /* 0x000fc40000011444 */
[----:B------:R-:W-:Y:S02]  /*5b90*/  LEA R106, P3, R68, UR4, 0x2 ;  /* 0x00000004446a7c11 */ /* 0x000fe4000f8610ff */
        /* <DEDUP_REMOVED lines=15> */
[----:B------:R-:W-:Y:S01]  /*5c90*/  LEA.HI.X R126, R64, UR8, R35, 0x2, P3 ;  /* 0x00000008407e7c11 */ /* 0x000fe200098f1423 */
[----:B------:R-:W-:Y:S01]  /*5ca0*/  IMAD R64, R191, UR26, RZ ;  /* 0x0000001abf407c24 */ /* 0x000fe2000f8e02ff */
        /* <DEDUP_REMOVED lines=8> */
[----:B------:R-:W-:Y:S01]  /*5d30*/  LEA.HI.X R123, R67, UR8, R34, 0x2, P0 ;  /* 0x00000008437b7c11 */ /* 0x000fe200080f1422 */
[----:B------:R-:W-:Y:S01]  /*5d40*/  IMAD R67, R243, UR26, RZ ;  /* 0x0000001af3437c24 */ /* 0x000fe2000f8e02ff */
[----:B------:R-:W-:Y:S01]  /*5d50*/  LEA.HI.X R125, R66, UR8, R125, 0x2, P1 ;  /* 0x00000008427d7c11 */ /* 0x000fe200088f147d */
[----:B------:R-:W-:Y:S01]  /*5d60*/  IMAD R66, R242, UR26, RZ ;  /* 0x0000001af2427c24 */ /* 0x000fe2000f8e02ff */
[----:B------:R-:W-:Y:S01]  /*5d70*/  LEA.HI.X R124, R65, UR8, R124, 0x2, P2 ;  /* 0x00000008417c7c11 */ /* 0x000fe200090f147c */
[----:B------:R-:W-:Y:S01]  /*5d80*/  IMAD R65, R241, UR26, RZ ;  /* 0x0000001af1417c24 */ /* 0x000fe2000f8e02ff */
[----:B------:R-:W-:Y:S01]  /*5d90*/  LEA.HI.X R35, R60, UR8, R35, 0x2, P3 ;  /* 0x000000083c237c11 */ /* 0x000fe200098f1423 */
[----:B------:R-:W-:Y:S01]  /*5da0*/  IMAD R60, R237, UR26, RZ ;  /* 0x0000001aed3c7c24 */ /* 0x000fe2000f8e02ff */
[----:B------:R-:W-:-:S02]  /*5db0*/  SHF.R.S32.HI R36, RZ, 0x1f, R63 ;  /* 0x0000001fff247819 */ /* 0x000fc4000001143f */
[----:B------:R-:W-:Y:S02]  /*5dc0*/  SHF.R.S32.HI R37, RZ, 0x1f, R62 ;  /* 0x0000001fff257819 */ /* 0x000fe4000001143e */
[----:B------:R-:W-:Y:S02]  /*5dd0*/  SHF.R.S32.HI R34, RZ, 0x1f, R61 ;  /* 0x0000001fff227819 */ /* 0x000fe4000001143d */
[----:B------:R-:W-:Y:S02]  /*5de0*/  LEA R116, P0, R63, UR4, 0x2 ;  /* 0x000000043f747c11 */ /* 0x000fe4000f8010ff */
[----:B------:R-:W-:Y:S02]  /*5df0*/  LEA R118, P1, R62, UR4, 0x2 ;  /* 0x000000043e767c11 */ /* 0x000fe4000f8210ff */
[----:B------:R-:W-:Y:S01]  /*5e00*/  LEA R120, P2, R61, UR4, 0x2 ;  /* 0x000000043d787c11 */ /* 0x000fe2000f8410ff */
[----:B------:R-:W-:Y:S01]  /*5e10*/  USHF.R.S32.HI UR4, URZ, 0x1f, UR5 ;  /* 0x0000001f3f047899 */ /* 0x000fe20008011405 */
[----:B------:R-:W-:-:S02]  /*5e20*/  IADD3 R68, P5, R30, UR28, RZ ;  /* 0x0000001c1e447c10 */ /* 0x000fc4000ffbe0ff */
[----:B------:R-:W-:Y:S01]  /*5e30*/  IADD3 R69, P3, R29, UR28, RZ ;  /* 0x0000001c1d457c10 */ /* 0x000fe2000ff7e0ff */
[----:B------:R-:W-:Y:S01]  /*5e40*/  ULEA.HI UR4, UR4, UR5, URZ, 0x6 ;  /* 0x0000000504047291 */ /* 0x000fe2000f8f303f */
[----:B------:R-:W-:Y:S02]  /*5e50*/  IADD3 R132, P4, R132, UR28, RZ ;  /* 0x0000001c84847c10 */ /* 0x000fe4000ff9e0ff */
[----:B------:R-:W-:Y:S01]  /*5e60*/  LEA.HI.X R127, R63, UR8, R36, 0x2, P0 ;  /* 0x000000083f7f7c11 */ /* 0x000fe200080f1424 */
[----:B------:R-:W-:Y:S01]  /*5e70*/  USHF.R.S32.HI UR15, URZ, 0x6, UR4 ;  /* 0x000000063f0f7899 */ /* 0x000fe20008011404 */
[----:B------:R-:W-:Y:S01]  /*5e80*/  LEA.HI.X R128, R62, UR8, R37, 0x2, P1 ;  /* 0x000000083e807c11 */ /* 0x000fe200088f1425 */
[----:B------:R-:W-:Y:S01]  /*5e90*/  IMAD R62, R239, UR26, RZ ;  /* 0x0000001aef3e7c24 */ /* 0x000fe2000f8e02ff */
[----:B------:R-:W-:Y:S01]  /*5ea0*/  LEA.HI.X R129, R61, UR8, R34, 0x2, P2 ;  /* 0x000000083d817c11 */ /* 0x000fe200090f1422 */
[----:B------:R-:W-:Y:S01]  /*5eb0*/  IMAD R61, R238, UR26, RZ ;  /* 0x0000001aee3d7c24 */ /* 0x000fe2000f8e02ff */
[----:B------:R-:W-:Y:S01]  /*5ec0*/  IADD3.X R77, R90, UR29, RZ, P5, !PT ;  /* 0x0000001d5a4d7c10 */ /* 0x000fe2000affe4ff */
[----:B------:R-:W-:Y:S01]  /*5ed0*/  IMAD R63, R240, UR26, RZ ;  /* 0x0000001af03f7c24 */ /* 0x000fe2000f8e02ff */
[----:B------:R-:W-:-:S02]  /*5ee0*/  IADD3.X R79, R89, UR29, RZ, P3, !PT ;  /* 0x0000001d594f7c10 */ /* 0x000fc40009ffe4ff */
[----:B------:R-:W-:Y:S02]  /*5ef0*/  CS2R R36, SRZ ;  /* 0x0000000000247805 */ /* 0x000fe4000001ff00 */
[----:B------:R-:W-:Y:S02]  /*5f00*/  IADD3 R70, P2, R28, UR28, RZ ;  /* 0x0000001c1c467c10 */ /* 0x000fe4000ff5e0ff */
[----:B------:R-:W-:Y:S02]  /*5f10*/  CS2R R28, SRZ ;  /* 0x00000000001c7805 */ /* 0x000fe4000001ff00 */
[----:B------:R-:W-:Y:S01]  /*5f20*/  IADD3 R71, P1, R45, UR28, RZ ;  /* 0x0000001c2d477c10 */ /* 0x000fe2000ff3e0ff */
[----:B------:R-:W-:Y:S01]  /*5f30*/  UMOV UR4, URZ ;  /* 0x0000003f00047c82 */ /* 0x000fe20008000000 */
[----:B------:R-:W-:Y:S02]  /*5f40*/  IADD3 R72, P0, R44, UR28, RZ ;  /* 0x0000001c2c487c10 */ /* 0x000fe4000ff1e0ff */
[----:B------:R-:W-:-:S02]  /*5f50*/  CS2R R44, SRZ ;  /* 0x00000000002c7805 */ /* 0x000fc4000001ff00 */
[----:B------:R-:W-:Y:S02]  /*5f60*/  IADD3.X R75, R91, UR29, RZ, P4, !PT ;  /* 0x0000001d5b4b7c10 */ /* 0x000fe4000a7fe4ff */
[----:B------:R-:W-:Y:S02]  /*5f70*/  IADD3 R74, P5, R31, UR28, RZ ;  /* 0x0000001c1f4a7c10 */ /* 0x000fe4000ffbe0ff */
[----:B------:R-:W-:Y:S02]  /*5f80*/  CS2R R30, SRZ ;  /* 0x00000000001e7805 */ /* 0x000fe4000001ff00 */
[----:B------:R-:W-:Y:S02]  /*5f90*/  IADD3 R76, P3, R42, UR28, RZ ;  /* 0x0000001c2a4c7c10 */ /* 0x000fe4000ff7e0ff */
[----:B------:R-:W-:Y:S02]  /*5fa0*/  IADD3 R73, P4, R43, UR28, RZ ;  /* 0x0000001c2b497c10 */ /* 0x000fe4000ff9e0ff */
[----:B------:R-:W-:-:S02]  /*5fb0*/  CS2R R42, SRZ ;  /* 0x00000000002a7805 */ /* 0x000fc4000001ff00 */
[----:B------:R-:W-:Y:S02]  /*5fc0*/  IADD3.X R81, R88, UR29, RZ, P2, !PT ;  /* 0x0000001d58517c10 */ /* 0x000fe400097fe4ff */
[----:B------:R-:W-:Y:S02]  /*5fd0*/  IADD3.X R83, R87, UR29, RZ, P1, !PT ;  /* 0x0000001d57537c10 */ /* 0x000fe40008ffe4ff */
[----:B------:R-:W-:Y:S02]  /*5fe0*/  IADD3.X R85, R86, UR29, RZ, P0, !PT ;  /* 0x0000001d56557c10 */ /* 0x000fe400087fe4ff */
[----:B------:R-:W-:Y:S02]  /*5ff0*/  IADD3.X R89, R26, UR29, RZ, P5, !PT ;  /* 0x0000001d1a597c10 */ /* 0x000fe4000affe4ff */
[----:B------:R-:W-:Y:S02]  /*6000*/  IADD3.X R91, R27, UR29, RZ, P3, !PT ;  /* 0x0000001d1b5b7c10 */ /* 0x000fe40009ffe4ff */
[----:B------:R-:W-:-:S02]  /*6010*/  CS2R R26, SRZ ;  /* 0x00000000001a7805 */ /* 0x000fc4000001ff00 */
[----:B------:R-:W-:Y:S02]  /*6020*/  IADD3.X R87, R25, UR29, RZ, P4, !PT ;  /* 0x0000001d19577c10 */ /* 0x000fe4000a7fe4ff */
[----:B------:R-:W-:Y:S02]  /*6030*/  IADD3 R86, P5, R39, UR28, RZ ;  /* 0x0000001c27567c10 */ /* 0x000fe4000ffbe0ff */
[----:B------:R-:W-:Y:S02]  /*6040*/  IADD3 R88, P3, R38, UR28, RZ ;  /* 0x0000001c26587c10 */ /* 0x000fe4000ff7e0ff */
[----:B------:R-:W-:Y:S02]  /*6050*/  CS2R R38, SRZ ;  /* 0x0000000000267805 */ /* 0x000fe4000001ff00 */
[----:B------:R-:W-:Y:S02]  /*6060*/  IADD3 R78, P2, R41, UR28, RZ ;  /* 0x0000001c294e7c10 */ /* 0x000fe4000ff5e0ff */
[----:B------:R-:W-:-:S02]  /*6070*/  IADD3 R80, P1, R40, UR28, RZ ;  /* 0x0000001c28507c10 */ /* 0x000fc4000ff3e0ff */
[----:B------:R-:W-:Y:S02]  /*6080*/  CS2R R40, SRZ ;  /* 0x0000000000287805 */ /* 0x000fe4000001ff00 */
[----:B------:R-:W-:Y:S02]  /*6090*/  IADD3 R82, P0, R32, UR28, RZ ;  /* 0x0000001c20527c10 */ /* 0x000fe4000ff1e0ff */
[----:B------:R-:W-:Y:S02]  /*60a0*/  IADD3 R84, P4, R84, UR28, RZ ;  /* 0x0000001c54547c10 */ /* 0x000fe4000ff9e0ff */
[----:B------:R-:W-:Y:S02]  /*60b0*/  IADD3.X R101, R101, UR29, RZ, P5, !PT ;  /* 0x0000001d65657c10 */ /* 0x000fe4000affe4ff */
[----:B------:R-:W-:Y:S02]  /*60c0*/  IADD3.X R103, R103, UR29, RZ, P3, !PT ;  /* 0x0000001d67677c10 */ /* 0x000fe40009ffe4ff */
[----:B------:R-:W-:-:S02]  /*60d0*/  IADD3.X R93, R93, UR29, RZ, P2, !PT ;  /* 0x0000001d5d5d7c10 */ /* 0x000fc400097fe4ff */
[----:B------:R-:W-:Y:S02]  /*60e0*/  IADD3.X R95, R95, UR29, RZ, P1, !PT ;  /* 0x0000001d5f5f7c10 */ /* 0x000fe40008ffe4ff */
[----:B------:R-:W-:Y:S02]  /*60f0*/  IADD3.X R97, R97, UR29, RZ, P0, !PT ;  /* 0x0000001d61617c10 */ /* 0x000fe400087fe4ff */
[----:B------:R-:W-:Y:S02]  /*6100*/  IADD3.X R99, R99, UR29, RZ, P4, !PT ;  /* 0x0000001d63637c10 */ /* 0x000fe4000a7fe4ff */
[----:B------:R-:W-:Y:S02]  /*6110*/  IADD3 R98, P5, R98, UR28, RZ ;  /* 0x0000001c62627c10 */ /* 0x000fe4000ffbe0ff */
[----:B------:R-:W-:Y:S02]  /*6120*/  IADD3 R100, P3, R100, UR28, RZ ;  /* 0x0000001c64647c10 */ /* 0x000fe4000ff7e0ff */
[----:B------:R-:W-:-:S02]  /*6130*/  IADD3 R90, P2, R33, UR28, RZ ;  /* 0x0000001c215a7c10 */ /* 0x000fc4000ff5e0ff */
[----:B------:R-:W-:Y:S02]  /*6140*/  CS2R R32, SRZ ;  /* 0x0000000000207805 */ /* 0x000fe4000001ff00 */
[----:B------:R-:W-:Y:S02]  /*6150*/  IADD3 R92, P1, R92, UR28, RZ ;  /* 0x0000001c5c5c7c10 */ /* 0x000fe4000ff3e0ff */
[----:B------:R-:W-:Y:S02]  /*6160*/  IADD3 R94, P0, R94, UR28, RZ ;  /* 0x0000001c5e5e7c10 */ /* 0x000fe4000ff1e0ff */
[----:B------:R-:W-:Y:S02]  /*6170*/  IADD3 R96, P4, R96, UR28, RZ ;  /* 0x0000001c60607c10 */ /* 0x000fe4000ff9e0ff */
[----:B------:R-:W-:Y:S02]  /*6180*/  IADD3.X R113, R113, UR29, RZ, P5, !PT ;  /* 0x0000001d71717c10 */ /* 0x000fe4000affe4ff */
[----:B------:R-:W-:-:S02]  /*6190*/  IADD3.X R115, R115, UR29, RZ, P3, !PT ;  /* 0x0000001d73737c10 */ /* 0x000fc40009ffe4ff */
[----:B------:R-:W-:Y:S02]  /*61a0*/  IADD3.X R105, R105, UR29, RZ, P2, !PT ;  /* 0x0000001d69697c10 */ /* 0x000fe400097fe4ff */
[----:B------:R-:W-:Y:S02]  /*61b0*/  IADD3.X R107, R107, UR29, RZ, P1, !PT ;  /* 0x0000001d6b6b7c10 */ /* 0x000fe40008ffe4ff */
[----:B------:R-:W-:Y:S02]  /*61c0*/  IADD3.X R109, R109, UR29, RZ, P0, !PT ;  /* 0x0000001d6d6d7c10 */ /* 0x000fe400087fe4ff */
[----:B------:R-:W-:Y:S02]  /*61d0*/  IADD3.X R111, R111, UR29, RZ, P4, !PT ;  /* 0x0000001d6f6f7c10 */ /* 0x000fe4000a7fe4ff */
[----:B------:R-:W-:Y:S02]  /*61e0*/  IADD3 R110, P5, R110, UR28, RZ ;  /* 0x0000001c6e6e7c10 */ /* 0x000fe4000ffbe0ff */
[----:B------:R-:W-:-:S02]  /*61f0*/  IADD3 R112, P3, R112, UR28, RZ ;  /* 0x0000001c70707c10 */ /* 0x000fc4000ff7e0ff */
[----:B------:R-:W-:Y:S02]  /*6200*/  IADD3 R102, P2, R102, UR28, RZ ;  /* 0x0000001c66667c10 */ /* 0x000fe4000ff5e0ff */
[----:B------:R-:W-:Y:S02]  /*6210*/  IADD3 R104, P1, R104, UR28, RZ ;  /* 0x0000001c68687c10 */ /* 0x000fe4000ff3e0ff */
[----:B------:R-:W-:Y:S02]  /*6220*/  IADD3 R106, P0, R106, UR28, RZ ;  /* 0x0000001c6a6a7c10 */ /* 0x000fe4000ff1e0ff */
[----:B------:R-:W-:Y:S02]  /*6230*/  IADD3 R108, P4, R108, UR28, RZ ;  /* 0x0000001c6c6c7c10 */ /* 0x000fe4000ff9e0ff */
[----:B------:R-:W-:Y:S02]  /*6240*/  SHF.R.S32.HI R134, RZ, 0x1f, R11 ;  /* 0x0000001fff867819 */ /* 0x000fe4000001140b */
[----:B------:R-:W-:-:S02]  /*6250*/  SHF.R.S32.HI R135, RZ, 0x1f, R10 ;  /* 0x0000001fff877819 */ /* 0x000fc4000001140a */
[----:B------:R-:W-:Y:S02]  /*6260*/  IADD3.X R125, R125, UR29, RZ, P5, !PT ;  /* 0x0000001d7d7d7c10 */ /* 0x000fe4000affe4ff */
[----:B------:R-:W-:Y:S02]  /*6270*/  IADD3.X R124, R124, UR29, RZ, P3, !PT ;  /* 0x0000001d7c7c7c10 */ /* 0x000fe40009ffe4ff */
[----:B------:R-:W-:Y:S02]  /*6280*/  SHF.R.S32.HI R136, RZ, 0x1f, R9 ;  /* 0x0000001fff887819 */ /* 0x000fe40000011409 */
[----:B------:R-:W-:Y:S02]  /*6290*/  IADD3.X R117, R117, UR29, RZ, P2, !PT ;  /* 0x0000001d75757c10 */ /* 0x000fe400097fe4ff */
[----:B------:R-:W-:Y:S02]  /*62a0*/  IADD3.X R119, R119, UR29, RZ, P1, !PT ;  /* 0x0000001d77777c10 */ /* 0x000fe40008ffe4ff */
[----:B------:R-:W-:-:S02]  /*62b0*/  IADD3.X R121, R121, UR29, RZ, P0, !PT ;  /* 0x0000001d79797c10 */ /* 0x000fc400087fe4ff */
[----:B------:R-:W-:Y:S02]  /*62c0*/  IADD3.X R123, R123, UR29, RZ, P4, !PT ;  /* 0x0000001d7b7b7c10 */ /* 0x000fe4000a7fe4ff */
[----:B------:R-:W-:Y:S02]  /*62d0*/  IADD3 R122, P5, R122, UR28, RZ ;  /* 0x0000001c7a7a7c10 */ /* 0x000fe4000ffbe0ff */
[----:B------:R-:W-:Y:S02]  /*62e0*/  IADD3 R138, P3, R228, UR24, RZ ;  /* 0x00000018e48a7c10 */ /* 0x000fe4000ff7e0ff */
[----:B------:R-:W-:Y:S02]  /*62f0*/  SHF.R.S32.HI R137, RZ, 0x1f, R8 ;  /* 0x0000001fff897819 */ /* 0x000fe40000011408 */
[----:B------:R-:W-:Y:S02]  /*6300*/  SHF.R.S32.HI R131, RZ, 0x1f, R6 ;  /* 0x0000001fff837819 */ /* 0x000fe40000011406 */
[----:B------:R-:W-:-:S02]  /*6310*/  IADD3 R114, P2, R114, UR28, RZ ;  /* 0x0000001c72727c10 */ /* 0x000fc4000ff5e0ff */
[----:B------:R-:W-:Y:S02]  /*6320*/  IADD3 R116, P1, R116, UR28, RZ ;  /* 0x0000001c74747c10 */ /* 0x000fe4000ff3e0ff */
[----:B------:R-:W-:Y:S02]  /*6330*/  IADD3 R118, P0, R118, UR28, RZ ;  /* 0x0000001c76767c10 */ /* 0x000fe4000ff1e0ff */
[----:B------:R-:W-:Y:S01]  /*6340*/  IADD3 R120, P4, R120, UR28, RZ ;  /* 0x0000001c78787c10 */ /* 0x000fe2000ff9e0ff */
[----:B------:R-:W-:Y:S01]  /*6350*/  UIADD3 UR28, UR15, -0x2, URZ ;  /* 0xfffffffe0f1c7890 */ /* 0x000fe2000fffe03f */
[----:B------:R-:W-:Y:S02]  /*6360*/  SHF.R.S32.HI R142, RZ, 0x1f, R7 ;  /* 0x0000001fff8e7819 */ /* 0x000fe40000011407 */
[----:B------:R-:W-:Y:S02]  /*6370*/  SHF.R.S32.HI R140, RZ, 0x1f, R5 ;  /* 0x0000001fff8c7819 */ /* 0x000fe40000011405 */
[----:B------:R-:W-:-:S02]  /*6380*/  SHF.L.U64.HI R133, R11, 0x2, R134 ;  /* 0x000000020b857819 */ /* 0x000fc40000010286 */
[----:B------:R-:W-:Y:S02]  /*6390*/  SHF.L.U64.HI R134, R10, 0x2, R135 ;  /* 0x000000020a867819 */ /* 0x000fe40000010287 */
[----:B------:R-:W-:Y:S02]  /*63a0*/  SHF.L.U64.HI R135, R9, 0x2, R136 ;  /* 0x0000000209877819 */ /* 0x000fe40000010288 */
[----:B------:R-:W-:Y:S02]  /*63b0*/  IADD3.X R130, R35, UR29, RZ, P5, !PT ;  /* 0x0000001d23827c10 */ /* 0x000fe4000affe4ff */
[----:B------:R-:W-:Y:S02]  /*63c0*/  CS2R R34, SRZ ;  /* 0x0000000000227805 */ /* 0x000fe4000001ff00 */
[----:B------:R-:W-:Y:S02]  /*63d0*/  IADD3.X R171, R24, UR25, RZ, P3, !PT ;  /* 0x0000001918ab7c10 */ /* 0x000fe40009ffe4ff */
[----:B------:R-:W-:-:S02]  /*63e0*/  CS2R R24, SRZ ;  /* 0x0000000000187805 */ /* 0x000fc4000001ff00 */
[----:B------:R-:W-:Y:S02]  /*63f0*/  SHF.L.U64.HI R136, R8, 0x2, R137 ;  /* 0x0000000208887819 */ /* 0x000fe40000010289 */
[----:B------:R-:W-:Y:S02]  /*6400*/  SHF.L.U64.HI R146, R6, 0x2, R131 ;  /* 0x0000000206927819 */ /* 0x000fe40000010283 */
[----:B------:R-:W-:Y:S02]  /*6410*/  IADD3.X R126, R126, UR29, RZ, P2, !PT ;  /* 0x0000001d7e7e7c10 */ /* 0x000fe400097fe4ff */
[----:B------:R-:W-:Y:S02]  /*6420*/  IADD3.X R127, R127, UR29, RZ, P1, !PT ;  /* 0x0000001d7f7f7c10 */ /* 0x000fe40008ffe4ff */
[----:B------:R-:W-:Y:S02]  /*6430*/  IADD3.X R128, R128, UR29, RZ, P0, !PT ;  /* 0x0000001d80807c10 */ /* 0x000fe400087fe4ff */
[----:B------:R-:W-:-:S02]  /*6440*/  IADD3.X R129, R129, UR29, RZ, P4, !PT ;  /* 0x0000001d81817c10 */ /* 0x000fc4000a7fe4ff */
[----:B------:R-:W-:Y:S02]  /*6450*/  SHF.L.U64.HI R137, R7, 0x2, R142 ;  /* 0x0000000207897819 */ /* 0x000fe4000001028e */
[----:B------:R-:W-:-:S07]  /*6460*/  SHF.L.U64.HI R131, R5, 0x2, R140 ;  /* 0x0000000205837819 */ /* 0x000fce000001028c */
.L_x_1:
[----:B------:R-:W-:Y:S01]  /*6470*/  UIADD3 UR17, UR17, 0x1, URZ ;  /* 0x0000000111117890 */ /* 0x000fe2000fffe03f */
[----:B------:R-:W-:-:S04]  /*6480*/  DEPBAR.LE SB0, 0x2 ;  /* 0x000080800000791a */ /* 0x000fc80000000000 */
[----:B------:R-:W-:Y:S01]  /*6490*/  BAR.SYNC.DEFER_BLOCKING 0x0 ;  /* 0x0000000000007b1d */ /* 0x000fe20000010000 */
[----:B------:R-:W-:Y:S01]  /*64a0*/  UISETP.GT.AND UP0, UPT, UR17, 0x2, UPT ;  /* 0x000000021100788c */ /* 0x000fe2000bf04270 */
[C---:B------:R-:W-:Y:S01]  /*64b0*/  LOP3.LUT R139, R0.reuse, 0x2, RZ, 0xfc, !PT ;  /* 0x00000002008b7812 */ /* 0x040fe200078efcff */
[----:B------:R-:W-:Y:S01]  /*64c0*/  UIADD3 UR13, UR13, 0x1, URZ ;  /* 0x000000010d0d7890 */ /* 0x000fe2000fffe03f */
[----:B------:R-:W-:Y:S01]  /*64d0*/  ISETP.GE.AND P0, PT, R0, UR12, PT ;  /* 0x0000000c00007c0c */ /* 0x000fe2000bf06270 */
[----:B------:R-:W-:Y:S01]  /*64e0*/  USEL UR17, UR17, URZ, !UP0 ;  /* 0x0000003f11117287 */ /* 0x000fe2000c000000 */
[----:B------:R-:W-:Y:S01]  /*64f0*/  ISETP.GE.AND P1, PT, R139, UR12, PT ;  /* 0x0000000c8b007c0c */ /* 0x000fe2000bf26270 */
[----:B------:R-:W-:Y:S01]  /*6500*/  UMOV UR9, 0x40000040 ;  /* 0x4000004000097882 */ /* 0x000fe20000000000 */
[----:B------:R-:W-:Y:S01]  /*6510*/  UMOV UR11, 0x40000040 ;  /* 0x40000040000b7882 */ /* 0x000fe20000000000 */
[----:B------:R-:W-:Y:S01]  /*6520*/  ULEA UR5, UR17, UR7, 0xe ;  /* 0x0000000711057291 */ /* 0x000fe2000f8e703f */
[----:B------:R-:W-:-:S02]  /*6530*/  SEL R139, RZ, 0x4, P0 ;  /* 0x00000004ff8b7807 */ /* 0x000fc40000000000 */
[----:B------:R-:W-:Y:S01]  /*6540*/  ISETP.GE.AND P0, PT, R240, UR12, PT ;  /* 0x0000000cf0007c0c */ /* 0x000fe2000bf06270 */
[----:B------:R-:W-:Y:S01]  /*6550*/  UIADD3 UR6, UR5, 0xc000, URZ ;  /* 0x0000c00005067890 */ /* 0x000fe2000fffe03f */
[----:B------:R-:W-:Y:S01]  /*6560*/  SEL R140, RZ, 0x4, P1 ;  /* 0x00000004ff8c7807 */ /* 0x000fe20000800000 */
[----:B------:R-:W-:Y:S01]  /*6570*/  USHF.R.U32.HI UR8, URZ, 0x4, UR5 ;  /* 0x000000043f087899 */ /* 0x000fe20008011605 */
[----:B------:R-:W-:Y:S01]  /*6580*/  SEL R141, RZ, 0x4, P0 ;  /* 0x00000004ff8d7807 */ /* 0x000fe20000000000 */
[----:B------:R-:W-:Y:S01]  /*6590*/  USHF.R.U32.HI UR6, URZ, 0x4, UR6 ;  /* 0x000000043f067899 */ /* 0x000fe20008011606 */
[----:B------:R-:W-:Y:S01]  /*65a0*/  LOP3.LUT R172, R2, 0x10, RZ, 0x3c, !PT ;  /* 0x0000001002ac7812 */ /* 0x000fe200078e3cff */
[----:B------:R-:W-:Y:S02]  /*65b0*/  USGXT.U32 UR8, UR8, 0xe ;  /* 0x0000000e0808789a */ /* 0x000fe40008000000 */
[----:B------:R-:W-:Y:S01]  /*65c0*/  USGXT.U32 UR10, UR6, 0xe ;  /* 0x0000000e060a789a */ /* 0x000fe20008000000 */
[----:B------:R-:W-:Y:S01]  /*65d0*/  UMOV UR5, URZ ;  /* 0x0000003f00057c82 */ /* 0x000fe20008000000 */
[----:B------:R-:W-:Y:S01]  /*65e0*/  WARPGROUP.ARRIVE ;  /* 0x00000000000079c5 */ /* 0x000fe20000000000 */
[----:B------:R-:W-:-:S06]  /*65f0*/  UMOV UR6, URZ ;  /* 0x0000003f00067c82 */ /* 0x000fcc0008000000 */
[----:B------:R-:W-:Y:S01]  /*6600*/  HGMMA.64x64x8.F32.TF32 R24, gdesc[UR8], R24 ;  /* 0x04e00000081879f0 */ /* 0x000fe20008702818 */
[----:B------:R-:W-:Y:S02]  /*6610*/  UIADD3 UR8, UP0, UR8, 0x2, URZ ;  /* 0x0000000208087890 */ /* 0x000fe4000ff1e03f */
[----:B------:R-:W-:Y:S02]  /*6620*/  UIADD3 UR10, UP1, UR10, 0x2, URZ ;  /* 0x000000020a0a7890 */ /* 0x000fe4000ff3e03f */
[----:B------:R-:W-:Y:S02]  /*6630*/  UIADD3.X UR9, UR5, 0x40000040, URZ, UP0, !UPT ;  /* 0x4000004005097890 */ /* 0x000fe400087fe43f */
[----:B------:R-:W-:Y:S02]  /*6640*/  UIADD3.X UR11, UR6, 0x40000040, URZ, UP1, !UPT ;  /* 0x40000040060b7890 */ /* 0x000fe40008ffe43f */
[----:B------:R-:W-:Y:S02]  /*6650*/  UIADD3.64 UR24, UR8, 0x2, URZ ;  /* 0x0000000208187897 */ /* 0x000fe4000fffe03f */
[----:B------:R-:W-:-:S02]  /*6660*/  UIADD3.64 UR26, UR10, 0x2, URZ ;  /* 0x000000020a1a7897 */ /* 0x000fc4000fffe03f */
[----:B------:R-:W-:Y:S02]  /*6670*/  UISETP.GE.AND UP1, UPT, UR4, UR28, UPT ;  /* 0x0000001c0400728c */ /* 0x000fe4000bf26270 */
[----:B------:R-:W-:Y:S02]  /*6680*/  UISETP.GT.AND UP0, UPT, UR13, 0x2, UPT ;  /* 0x000000020d00788c */ /* 0x000fe4000bf04270 */
[----:B------:R-:W-:Y:S02]  /*6690*/  UIADD3 UR4, UR4, 0x1, URZ ;  /* 0x0000000104047890 */ /* 0x000fe4000fffe03f */
[----:B------:R-:W-:Y:S01]  /*66a0*/  PLOP3.LUT P1, PT, PT, PT, UP1, 0x40, 0x0 ;  /* 0x000000000000781c */ /* 0x000fe20003f2e818 */
[----:B------:R-:W-:Y:S01]  /*66b0*/  USEL UR13, UR13, URZ, !UP0 ;  /* 0x0000003f0d0d7287 */ /* 0x000fe2000c000000 */
[----:B------:R-:W-:Y:S01]  /*66c0*/  PLOP3.LUT P2, PT, PT, PT, UP1, 0x40, 0x0 ;  /* 0x000000000000781c */ /* 0x000fe20003f4e818 */
[----:B------:R-:W-:Y:S01]  /*66d0*/  UISETP.NE.U32.AND UP0, UPT, UR15, UR4, UPT ;  /* 0x000000040f00728c */ /* 0x000fe2000bf05070 */
[----:B------:R-:W-:Y:S01]  /*66e0*/  PLOP3.LUT P3, PT, PT, PT, UP1, 0x40, 0x0 ;  /* 0x000000000000781c */ /* 0x000fe20003f6e818 */
[----:B------:R-:W-:Y:S01]  /*66f0*/  ULEA UR5, UR13, UR7, 0xe ;  /* 0x000000070d057291 */ /* 0x000fe2000f8e703f */
[----:B------:R-:W-:-:S02]  /*6700*/  SEL R141, R141, RZ, P1 ;  /* 0x000000ff8d8d7207 */ /* 0x000fc40000800000 */
[----:B------:R-:W-:Y:S02]  /*6710*/  ISETP.GE.AND P1, PT, R239, UR12, PT ;  /* 0x0000000cef007c0c */ /* 0x000fe4000bf26270 */
[----:B------:R-:W-:Y:S01]  /*6720*/  SEL R139, R139, RZ, P2 ;  /* 0x000000ff8b8b7207 */ /* 0x000fe20001000000 */
[----:B------:R-:W-:Y:S01]  /*6730*/  VIADD R169, R2, UR5 ;  /* 0x0000000502a97c36 */ /* 0x000fe20008000000 */
[----:B------:R-:W-:Y:S02]  /*6740*/  SEL R140, R140, RZ, P3 ;  /* 0x000000ff8c8c7207 */ /* 0x000fe40001800000 */
[----:B------:R-:W-:Y:S02]  /*6750*/  ISETP.NE.U32.AND P2, PT, R141, RZ, PT ;  /* 0x000000ff8d00720c */ /* 0x000fe40003f45070 */
[----:B------:R-:W-:Y:S02]  /*6760*/  PLOP3.LUT P5, PT, PT, PT, UP1, 0x40, 0x0 ;  /* 0x000000000000781c */ /* 0x000fe40003fae818 */
[----:B------:R-:W-:-:S02]  /*6770*/  SEL R141, RZ, 0x4, P1 ;  /* 0x00000004ff8d7807 */ /* 0x000fc40000800000 */
[----:B------:R-:W-:Y:S01]  /*6780*/  ISETP.NE.U32.AND P0, PT, R139, RZ, PT ;  /* 0x000000ff8b00720c */ /* 0x000fe20003f05070 */
[----:B------:R-:W-:Y:S01]  /*6790*/  IMAD.MOV.U32 R139, RZ, RZ, R171 ;  /* 0x000000ffff8b7224 */ /* 0x000fe200078e00ab */
[----:B------:R-:W-:Y:S01]  /*67a0*/  ISETP.NE.U32.AND P3, PT, R140, RZ, PT ;  /* 0x000000ff8c00720c */ /* 0x000fe20003f65070 */
[----:B------:R-:W-:Y:S01]  /*67b0*/  VIADD R171, R172, UR5 ;  /* 0x00000005acab7c36 */ /* 0x000fe20008000000 */
[----:B------:R-:W-:Y:S01]  /*67c0*/  LEA R140, P4, R5, R138, 0x2 ;  /* 0x0000008a058c7211 */ /* 0x000fe200078810ff */
[----:B------:R-:W1:Y:S01]  /*67d0*/  S2R R172, SR_TID.X ;  /* 0x0000000000ac7919 */ /* 0x000e620000002100 */
[----:B------:R-:W-:Y:S02]  /*67e0*/  SEL R142, R141, RZ, P5 ;  /* 0x000000ff8d8e7207 */ /* 0x000fe40002800000 */
[----:B------:R-:W-:Y:S01]  /*67f0*/  ISETP.GE.AND P1, PT, R252, UR12, PT ;  /* 0x0000000cfc007c0c */ /* 0x000fe2000bf26270 */
[----:B------:R-:W-:Y:S01]  /*6800*/  IMAD.X R141, R139, 0x1, R131, P4 ;  /* 0x000000018b8d7824 */ /* 0x000fe200020e0683 */
[----:B------:R-:W-:-:S02]  /*6810*/  ISETP.NE.U32.AND P5, PT, R142, RZ, PT ;  /* 0x000000ff8e00720c */ /* 0x000fc40003fa5070 */
[----:B------:R-:W-:Y:S02]  /*6820*/  PLOP3.LUT P4, PT, PT, PT, UP1, 0x40, 0x0 ;  /* 0x000000000000781c */ /* 0x000fe40003f8e818 */
[----:B------:R-:W-:Y:S02]  /*6830*/  SEL R142, RZ, 0x4, P1 ;  /* 0x00000004ff8e7807 */ /* 0x000fe40000800000 */
[----:B------:R-:W-:Y:S02]  /*6840*/  ISETP.GE.AND P1, PT, R251, UR12, PT ;  /* 0x0000000cfb007c0c */ /* 0x000fe4000bf26270 */
[----:B------:R-:W-:Y:S02]  /*6850*/  SEL R142, R142, RZ, P4 ;  /* 0x000000ff8e8e7207 */ /* 0x000fe40002000000 */
[----:B------:R-:W-:Y:S02]  /*6860*/  PLOP3.LUT P4, PT, PT, PT, UP1, 0x40, 0x0 ;  /* 0x000000000000781c */ /* 0x000fe40003f8e818 */
[----:B------:R-:W-:-:S02]  /*6870*/  SEL R143, RZ, 0x4, P1 ;  /* 0x00000004ff8f7807 */ /* 0x000fc40000800000 */
[----:B------:R-:W-:Y:S02]  /*6880*/  ISETP.NE.U32.AND P1, PT, R142, RZ, PT ;  /* 0x000000ff8e00720c */ /* 0x000fe40003f25070 */
[----:B------:R-:W-:Y:S02]  /*6890*/  SEL R144, R143, RZ, P4 ;  /* 0x000000ff8f907207 */ /* 0x000fe40002000000 */
[----:B------:R-:W-:Y:S02]  /*68a0*/  LEA R142, P4, R6, R138, 0x2 ;  /* 0x0000008a068e7211 */ /* 0x000fe400078810ff */
[----:B------:R-:W-:-:S03]  /*68b0*/  PLOP3.LUT P6, PT, PT, PT, UP1, 0x40, 0x0 ;  /* 0x000000000000781c */ /* 0x000fc60003fce818 */
[----:B------:R-:W-:Y:S01]  /*68c0*/  IMAD.X R143, R139, 0x1, R146, P4 ;  /* 0x000000018b8f7824 */ /* 0x000fe200020e0692 */
[----:B------:R-:W-:Y:S01]  /*68d0*/  ISETP.NE.U32.AND P4, PT, R144, RZ, PT ;  /* 0x000000ff9000720c */ /* 0x000fe20003f85070 */
[----:B------:R-:W-:Y:S01]  /*68e0*/  HGMMA.64x64x8.F32.TF32 R24, gdesc[UR8], R24 ;  /* 0x04e00000081879f0 */ /* 0x000fe20008702818 */
[----:B-1----:R-:W-:-:S03]  /*68f0*/  LEA.HI R172, R172, 0xe, RZ, 0x1a ;  /* 0x0000000eacac7811 */ /* 0x002fc600078fd0ff */
[----:B------:R-:W-:Y:S01]  /*6900*/  HGMMA.64x64x8.F32.TF32 R24, gdesc[UR24], R24 ;  /* 0x04e00000181879f0 */ /* 0x000fe20008702818 */
[----:B------:R-:W-:Y:S02]  /*6910*/  UIADD3.64 UR24, UR8, 0x4, URZ ;  /* 0x0000000408187897 */ /* 0x000fe4000fffe03f */
[----:B------:R-:W-:-:S09]  /*6920*/  UIADD3.64 UR26, UR10, 0x4, URZ ;  /* 0x000000040a1a7897 */ /* 0x000fd2000fffe03f */
        /* <DEDUP_REMOVED lines=8> */
[----:B------:R-:W-:Y:S02]  /*69b0*/  UIADD3.64 UR26, UR10, 0x202, URZ ;  /* 0x000002020a1a7897 */ /* 0x000fe4000fffe03f */
[----:B------:R-:W-:Y:S02]  /*69c0*/  UIADD3.64 UR8, UR8, 0x204, URZ ;  /* 0x0000020408087897 */ /* 0x000fe4000fffe03f */
[----:B------:R-:W-:-:S05]  /*69d0*/  UIADD3.64 UR10, UR10, 0x204, URZ ;  /* 0x000002040a0a7897 */ /* 0x000fca000fffe03f */
[----:B------:R-:W-:Y:S04]  /*69e0*/  HGMMA.64x64x8.F32.TF32 R24, gdesc[UR24], R24 ;  /* 0x04e00000181879f0 */ /* 0x000fe80008702818 */
[----:B------:R-:W-:Y:S03]  /*69f0*/  HGMMA.64x64x8.F32.TF32 R24, gdesc[UR8], R24, gsb0 ;  /* 0x04e00000081879f0 */ /* 0x000fe60008002818 */
[----:B------:R-:W-:Y:S02]  /*6a00*/  WARPGROUP.DEPBAR.LE gsb0, 0x1 ;  /* 0x00008000000079c5 */ /* 0x000fe40000010100 */
[----:B------:R-:W-:Y:S06]  /*6a10*/  BAR.SYNC.DEFER_BLOCKING 0x0 ;  /* 0x0000000000007b1d */ /* 0x000fec0000010000 */
[----:B------:R-:W-:Y:S01]  /*6a20*/  @!PT LDS RZ, [RZ] ;  /* 0x00000000fffff984 */ /* 0x000fe20000000800 */
[----:B------:R-:W-:Y:S01]  /*6a30*/  @!PT LDS RZ, [RZ] ;  /* 0x00000000fffff984 */ /* 0x000fe20000000800 */
[----:B------:R-:W-:Y:S01]  /*6a40*/  @!PT LDS RZ, [RZ] ;  /* 0x00000000fffff984 */ /* 0x000fe20000000800 */
[----:B------:R1:W-:Y:S01]  /*6a50*/  LDGSTS.E [R169], desc[UR20][R140.64], P0 ;  /* 0x000000008ca97fae */ /* 0x0003e20008121854 */
[----:B------:R-:W-:-:S03]  /*6a60*/  ISETP.GE.AND P0, PT, R238, UR12, PT ;  /* 0x0000000cee007c0c */ /* 0x000fc6000bf06270 */
[----:B------:R2:W-:Y:S01]  /*6a70*/  LDGSTS.E [R169+0x8], desc[UR20][R142.64], P3 ;  /* 0x000080008ea97fae */ /* 0x0005e20009921854 */
[----:B------:R-:W-:Y:S02]  /*6a80*/  SEL R145, RZ, 0x4, P0 ;  /* 0x00000004ff917807 */ /* 0x000fe40000000000 */
[----:B------:R-:W-:Y:S02]  /*6a90*/  ISETP.GE.AND P0, PT, R237, UR12, PT ;  /* 0x0000000ced007c0c */ /* 0x000fe4000bf06270 */
[----:B------:R-:W-:Y:S02]  /*6aa0*/  SEL R145, R145, RZ, P6 ;  /* 0x000000ff91917207 */ /* 0x000fe40003000000 */
[----:B------:R-:W-:Y:S01]  /*6ab0*/  PLOP3.LUT P6, PT, PT, PT, UP1, 0x40, 0x0 ;  /* 0x000000000000781c */ /* 0x000fe20003fce818 */
[--C-:B-1----:R-:W-:Y:S01]  /*6ac0*/  IMAD.WIDE R140, R63, 0x4, R138.reuse ;  /* 0x000000043f8c7825 */ /* 0x102fe200078e028a */
[----:B------:R-:W-:Y:S02]  /*6ad0*/  SEL R170, RZ, 0x4, P0 ;  /* 0x00000004ffaa7807 */ /* 0x000fe40000000000 */
[----:B------:R-:W-:Y:S01]  /*6ae0*/  ISETP.NE.U32.AND P0, PT, R145, RZ, PT ;  /* 0x000000ff9100720c */ /* 0x000fe20003f05070 */
[----:B------:R-:W-:Y:S01]  /*6af0*/  IMAD.WIDE R144, R62, 0x4, R138 ;  /* 0x000000043e907825 */ /* 0x000fe200078e028a */
[----:B------:R-:W-:Y:S01]  /*6b00*/  SEL R170, R170, RZ, P6 ;  /* 0x000000ffaaaa7207 */ /* 0x000fe20003000000 */
[----:B------:R1:W-:Y:S01]  /*6b10*/  LDGSTS.E [R169+0x2000], desc[UR20][R140.64], P2 ;  /* 0x020000008ca97fae */ /* 0x0003e20009121854 */
[----:B--2---:R-:W-:-:S02]  /*6b20*/  LEA R142, P6, R7, R138, 0x2 ;  /* 0x0000008a078e7211 */ /* 0x004fc400078c10ff */
[----:B------:R-:W-:Y:S01]  /*6b30*/  ISETP.GE.AND P2, PT, R250, UR12, PT ;  /* 0x0000000cfa007c0c */ /* 0x000fe2000bf46270 */
[----:B------:R-:W-:Y:S01]  /*6b40*/  LDGSTS.E [R169+0x2008], desc[UR20][R144.64], P5 ;  /* 0x0200800090a97fae */ /* 0x000fe2000a921854 */
[----:B------:R-:W-:Y:S01]  /*6b50*/  ISETP.NE.U32.AND P3, PT, R170, RZ, PT ;  /* 0x000000ffaa00720c */ /* 0x000fe20003f65070 */
[----:B------:R-:W-:Y:S01]  /*6b60*/  IMAD.X R143, R139, 0x1, R137, P6 ;  /* 0x000000018b8f7824 */ /* 0x000fe200030e0689 */
[----:B------:R-:W-:Y:S02]  /*6b70*/  ISETP.GE.AND P5, PT, R249, UR12, PT ;  /* 0x0000000cf9007c0c */ /* 0x000fe4000bfa6270 */
[----:B------:R-:W-:Y:S02]  /*6b80*/  PLOP3.LUT P6, PT, PT, PT, UP1, 0x40, 0x0 ;  /* 0x000000000000781c */ /* 0x000fe40003fce818 */
[----:B------:R-:W-:Y:S01]  /*6b90*/  SEL R170, RZ, 0x4, P2 ;  /* 0x00000004ffaa7807 */ /* 0x000fe20001000000 */
[----:B------:R2:W-:Y:S01]  /*6ba0*/  LDGSTS.E [R171], desc[UR20][R142.64], P1 ;  /* 0x000000008eab7fae */ /* 0x0005e20008921854 */
[----:B------:R-:W-:-:S02]  /*6bb0*/  PLOP3.LUT P2, PT, PT, PT, UP1, 0x40, 0x0 ;  /* 0x000000000000781c */ /* 0x000fc40003f4e818 */
[----:B-1----:R-:W-:Y:S02]  /*6bc0*/  SEL R140, RZ, 0x4, P5 ;  /* 0x00000004ff8c7807 */ /* 0x002fe40002800000 */
[----:B------:R-:W-:Y:S02]  /*6bd0*/  SEL R170, R170, RZ, P6 ;  /* 0x000000ffaaaa7207 */ /* 0x000fe40003000000 */
[----:B------:R-:W-:Y:S02]  /*6be0*/  SEL R140, R140, RZ, P2 ;  /* 0x000000ff8c8c7207 */ /* 0x000fe40001000000 */
[----:B------:R-:W-:Y:S02]  /*6bf0*/  ISETP.GE.AND P1, PT, R236, UR12, PT ;  /* 0x0000000cec007c0c */ /* 0x000fe4000bf26270 */
[----:B------:R-:W-:Y:S01]  /*6c00*/  ISETP.NE.U32.AND P2, PT, R140, RZ, PT ;  /* 0x000000ff8c00720c */ /* 0x000fe20003f45070 */
[----:B------:R-:W-:Y:S01]  /*6c10*/  IMAD.WIDE R140, R61, 0x4, R138 ;  /* 0x000000043d8c7825 */ /* 0x000fe200078e028a */
[----:B--2---:R-:W-:-:S02]  /*6c20*/  LEA R142, P6, R8, R138, 0x2 ;  /* 0x0000008a088e7211 */ /* 0x004fc400078c10ff */
[----:B------:R-:W-:Y:S02]  /*6c30*/  PLOP3.LUT P5, PT, PT, PT, UP1, 0x40, 0x0 ;  /* 0x000000000000781c */ /* 0x000fe40003fae818 */
[----:B------:R-:W-:Y:S01]  /*6c40*/  SEL R144, RZ, 0x4, P1 ;  /* 0x00000004ff907807 */ /* 0x000fe20000800000 */
[----:B------:R-:W-:Y:S01]  /*6c50*/  IMAD.X R143, R139, 0x1, R136, P6 ;  /* 0x000000018b8f7824 */ /* 0x000fe200030e0688 */
[----:B------:R-:W-:Y:S02]  /*6c60*/  ISETP.GE.AND P6, PT, R235, UR12, PT ;  /* 0x0000000ceb007c0c */ /* 0x000fe4000bfc6270 */
[----:B------:R-:W-:Y:S02]  /*6c70*/  SEL R144, R144, RZ, P5 ;  /* 0x000000ff90907207 */ /* 0x000fe40002800000 */
[----:B------:R1:W-:Y:S01]  /*6c80*/  LDGSTS.E [R171+0x8], desc[UR20][R142.64], P4 ;  /* 0x000080008eab7fae */ /* 0x0003e2000a121854 */
[----:B------:R-:W-:Y:S02]  /*6c90*/  PLOP3.LUT P5, PT, PT, PT, UP1, 0x40, 0x0 ;  /* 0x000000000000781c */ /* 0x000fe40003fae818 */
[----:B------:R-:W-:Y:S01]  /*6ca0*/  ISETP.NE.U32.AND P4, PT, R144, RZ, PT ;  /* 0x000000ff9000720c */ /* 0x000fe20003f85070 */
[----:B------:R2:W-:Y:S01]  /*6cb0*/  LDGSTS.E [R171+0x2000], desc[UR20][R140.64], P0 ;  /* 0x020000008cab7fae */ /* 0x0005e20008121854 */
[----:B------:R-:W-:-:S02]  /*6cc0*/  ISETP.GE.AND P0, PT, R248, UR12, PT ;  /* 0x0000000cf8007c0c */ /* 0x000fc4000bf06270 */
[----:B------:R-:W-:Y:S02]  /*6cd0*/  SEL R144, RZ, 0x4, P6 ;  /* 0x00000004ff907807 */ /* 0x000fe40003000000 */
[----:B------:R-:W-:Y:S02]  /*6ce0*/  PLOP3.LUT P6, PT, PT, PT, UP1, 0x40, 0x0 ;  /* 0x000000000000781c */ /* 0x000fe40003fce818 */
[----:B------:R-:W-:Y:S01]  /*6cf0*/  SEL R145, RZ, 0x4, P0 ;  /* 0x00000004ff917807 */ /* 0x000fe20000000000 */
[----:B-1----:R-:W-:Y:S01]  /*6d00*/  IMAD.WIDE R142, R60, 0x4, R138 ;  /* 0x000000043c8e7825 */ /* 0x002fe200078e028a */
[----:B------:R-:W-:Y:S02]  /*6d10*/  ISETP.NE.U32.AND P1, PT, R170, RZ, PT ;  /* 0x000000ffaa00720c */ /* 0x000fe40003f25070 */
[----:B------:R-:W-:Y:S02]  /*6d20*/  SEL R144, R144, RZ, P5 ;  /* 0x000000ff90907207 */ /* 0x000fe40002800000 */
[----:B------:R1:W-:Y:S01]  /*6d30*/  LDGSTS.E [R171+0x2008], desc[UR20][R142.64], P3 ;  /* 0x020080008eab7fae */ /* 0x0003e20009921854 */
[----:B------:R-:W-:-:S02]  /*6d40*/  ISETP.GE.AND P3, PT, R172, UR12, PT ;  /* 0x0000000cac007c0c */ /* 0x000fc4000bf66270 */
[----:B------:R-:W-:Y:S02]  /*6d50*/  LOP3.LUT R172, R2, 0x20, RZ, 0x3c, !PT ;  /* 0x0000002002ac7812 */ /* 0x000fe400078e3cff */
[----:B--2---:R-:W-:Y:S02]  /*6d60*/  SEL R141, R145, RZ, P6 ;  /* 0x000000ff918d7207 */ /* 0x004fe40003000000 */
[-C--:B------:R-:W-:Y:S01]  /*6d70*/  LEA R140, P6, R10, R138.reuse, 0x2 ;  /* 0x0000008a0a8c7211 */ /* 0x080fe200078c10ff */
[----:B------:R-:W-:Y:S01]  /*6d80*/  VIADD R145, R172, UR5 ;  /* 0x00000005ac917c36 */ /* 0x000fe20008000000 */
[----:B------:R-:W-:Y:S01]  /*6d90*/  SEL R169, RZ, 0x4, P3 ;  /* 0x00000004ffa97807 */ /* 0x000fe20001800000 */
[----:B------:R-:W2:Y:S01]  /*6da0*/  S2R R172, SR_TID.X ;  /* 0x0000000000ac7919 */ /* 0x000ea20000002100 */
[----:B------:R-:W-:Y:S02]  /*6db0*/  ISETP.NE.U32.AND P3, PT, R144, RZ, PT ;  /* 0x000000ff9000720c */ /* 0x000fe40003f65070 */
[----:B-1----:R-:W-:-:S02]  /*6dc0*/  LEA R142, P5, R9, R138, 0x2 ;  /* 0x0000008a098e7211 */ /* 0x002fc400078a10ff */
[----:B------:R-:W-:Y:S02]  /*6dd0*/  PLOP3.LUT P0, PT, PT, PT, UP1, 0x40, 0x0 ;  /* 0x000000000000781c */ /* 0x000fe40003f0e818 */
[----:B------:R-:W-:Y:S01]  /*6de0*/  LOP3.LUT R170, R2, 0x30, RZ, 0x3c, !PT ;  /* 0x0000003002aa7812 */ /* 0x000fe200078e3cff */
[----:B------:R-:W-:Y:S01]  /*6df0*/  IMAD.X R143, R139, 0x1, R135, P5 ;  /* 0x000000018b8f7824 */ /* 0x000fe200028e0687 */
[----:B------:R-:W-:Y:S01]  /*6e00*/  ISETP.NE.U32.AND P5, PT, R141, RZ, PT ;  /* 0x000000ff8d00720c */ /* 0x000fe20003fa5070 */
[----:B------:R-:W-:Y:S01]  /*6e10*/  IMAD.X R141, R139, 0x1, R134, P6 ;  /* 0x000000018b8d7824 */ /* 0x000fe200030e0686 */
[----:B------:R-:W-:Y:S02]  /*6e20*/  ISETP.GE.AND P6, PT, R234, UR12, PT ;  /* 0x0000000cea007c0c */ /* 0x000fe4000bfc6270 */
[----:B------:R1:W-:Y:S01]  /*6e30*/  LDGSTS.E [R145], desc[UR20][R142.64], P1 ;  /* 0x000000008e917fae */ /* 0x0003e20008921854 */
[----:B------:R-:W-:Y:S02]  /*6e40*/  SEL R169, R169, RZ, P0 ;  /* 0x000000ffa9a97207 */ /* 0x000fe40000000000 */
[----:B------:R-:W-:Y:S01]  /*6e50*/  PLOP3.LUT P1, PT, PT, PT, UP1, 0x40, 0x0 ;  /* 0x000000000000781c */ /* 0x000fe20003f2e818 */
[----:B------:R3:W-:Y:S01]  /*6e60*/  LDGSTS.E [R145+0x8], desc[UR20][R140.64], P2 ;  /* 0x000080008c917fae */ /* 0x0007e20009121854 */
[----:B------:R-:W-:-:S02]  /*6e70*/  SEL R144, RZ, 0x4, P6 ;  /* 0x00000004ff907807 */ /* 0x000fc40003000000 */
[----:B------:R-:W-:Y:S02]  /*6e80*/  ISETP.NE.U32.AND P0, PT, R169, RZ, PT ;  /* 0x000000ffa900720c */ /* 0x000fe40003f05070 */
[----:B------:R-:W-:Y:S02]  /*6e90*/  PLOP3.LUT P6, PT, PT, PT, UP1, 0x40, 0x0 ;  /* 0x000000000000781c */ /* 0x000fe40003fce818 */
[----:B------:R-:W-:Y:S01]  /*6ea0*/  SEL R144, R144, RZ, P1 ;  /* 0x000000ff90907207 */ /* 0x000fe20000800000 */
[--C-:B-1----:R-:W-:Y:S01]  /*6eb0*/  IMAD.WIDE R142, R147, 0x4, R138.reuse ;  /* 0x00000004938e7825 */ /* 0x102fe200078e028a */
[----:B------:R-:W-:Y:S02]  /*6ec0*/  ISETP.GE.AND P2, PT, R247, UR12, PT ;  /* 0x0000000cf7007c0c */ /* 0x000fe4000bf46270 */
[----:B------:R-:W-:Y:S01]  /*6ed0*/  ISETP.NE.U32.AND P1, PT, R144, RZ, PT ;  /* 0x000000ff9000720c */ /* 0x000fe20003f25070 */
[----:B---3--:R-:W-:Y:S01]  /*6ee0*/  IMAD.WIDE R140, R148, 0x4, R138 ;  /* 0x00000004948c7825 */ /* 0x008fe200078e028a */
[----:B------:R-:W-:Y:S01]  /*6ef0*/  LDGSTS.E [R145+0x2000], desc[UR20][R142.64], P4 ;  /* 0x020000008e917fae */ /* 0x000fe2000a121854 */
[----:B------:R-:W-:-:S02]  /*6f00*/  SEL R144, RZ, 0x4, P2 ;  /* 0x00000004ff907807 */ /* 0x000fc40001000000 */
[----:B--2---:R-:W-:Y:S01]  /*6f10*/  LEA.HI R172, R172, 0x2e, RZ, 0x1a ;  /* 0x0000002eacac7811 */ /* 0x004fe200078fd0ff */
[----:B------:R1:W-:Y:S01]  /*6f20*/  LDGSTS.E [R145+0x2008], desc[UR20][R140.64], P3 ;  /* 0x020080008c917fae */ /* 0x0003e20009921854 */
[----:B------:R-:W-:Y:S02]  /*6f30*/  LOP3.LUT R171, R0, 0x1c, RZ, 0xfc, !PT ;  /* 0x0000001c00ab7812 */ /* 0x000fe400078efcff */
[----:B------:R-:W-:Y:S02]  /*6f40*/  ISETP.GE.AND P4, PT, R172, UR12, PT ;  /* 0x0000000cac007c0c */ /* 0x000fe4000bf86270 */
[----:B------:R-:W2:Y:S02]  /*6f50*/  S2R R172, SR_TID.X ;  /* 0x0000000000ac7919 */ /* 0x000ea40000002100 */
[----:B------:R-:W-:Y:S02]  /*6f60*/  SEL R169, RZ, 0x4, P4 ;  /* 0x00000004ffa97807 */ /* 0x000fe40002000000 */
[----:B------:R-:W-:-:S02]  /*6f70*/  PLOP3.LUT P4, PT, PT, PT, UP1, 0x40, 0x0 ;  /* 0x000000000000781c */ /* 0x000fc40003f8e818 */
[----:B------:R-:W-:Y:S02]  /*6f80*/  SEL R169, R169, RZ, P6 ;  /* 0x000000ffa9a97207 */ /* 0x000fe40003000000 */
[----:B-1----:R-:W-:Y:S02]  /*6f90*/  LEA R140, P3, R11, R138, 0x2 ;  /* 0x0000008a0b8c7211 */ /* 0x002fe400078610ff */
[----:B------:R-:W-:Y:S01]  /*6fa0*/  ISETP.NE.U32.AND P2, PT, R169, RZ, PT ;  /* 0x000000ffa900720c */ /* 0x000fe20003f45070 */
[----:B------:R-:W-:Y:S01]  /*6fb0*/  VIADD R169, R170, UR5 ;  /* 0x00000005aaa97c36 */ /* 0x000fe20008000000 */
[----:B------:R-:W-:Y:S01]  /*6fc0*/  ISETP.GE.AND P6, PT, R246, UR12, PT ;  /* 0x0000000cf6007c0c */ /* 0x000fe2000bfc6270 */
[----:B------:R-:W-:Y:S01]  /*6fd0*/  IMAD.X R141, R139, 0x1, R133, P3 ;  /* 0x000000018b8d7824 */ /* 0x000fe200018e0685 */
[----:B------:R-:W-:Y:S02]  /*6fe0*/  SEL R144, R144, RZ, P4 ;  /* 0x000000ff90907207 */ /* 0x000fe40002000000 */
[----:B------:R-:W-:-:S02]  /*6ff0*/  SEL R142, RZ, 0x4, P6 ;  /* 0x00000004ff8e7807 */ /* 0x000fc40003000000 */
[----:B------:R-:W-:Y:S01]  /*7000*/  PLOP3.LUT P4, PT, PT, PT, UP1, 0x40, 0x0 ;  /* 0x000000000000781c */ /* 0x000fe20003f8e818 */
[----:B------:R1:W-:Y:S01]  /*7010*/  LDGSTS.E [R169], desc[UR20][R140.64], P5 ;  /* 0x000000008ca97fae */ /* 0x0003e2000a921854 */
[----:B------:R-:W-:Y:S02]  /*7020*/  ISETP.GE.AND P6, PT, R233, UR12, PT ;  /* 0x0000000ce9007c0c */ /* 0x000fe4000bfc6270 */
[----:B------:R-:W-:Y:S02]  /*7030*/  SEL R142, R142, RZ, P4 ;  /* 0x000000ff8e8e7207 */ /* 0x000fe40002000000 */
[----:B------:R-:W-:Y:S02]  /*7040*/  SEL R143, RZ, 0x4, P6 ;  /* 0x00000004ff8f7807 */ /* 0x000fe40003000000 */
[----:B------:R-:W-:Y:S02]  /*7050*/  PLOP3.LUT P4, PT, PT, PT, UP1, 0x40, 0x0 ;  /* 0x000000000000781c */ /* 0x000fe40003f8e818 */
[----:B------:R-:W-:-:S02]  /*7060*/  ISETP.GE.AND P6, PT, R232, UR12, PT ;  /* 0x0000000ce8007c0c */ /* 0x000fc4000bfc6270 */
[----:B------:R-:W-:Y:S02]  /*7070*/  SEL R143, R143, RZ, P4 ;  /* 0x000000ff8f8f7207 */ /* 0x000fe40002000000 */
[----:B-1----:R-:W-:Y:S02]  /*7080*/  IADD3 R140, P5, R12, R138, RZ ;  /* 0x0000008a0c8c7210 */ /* 0x002fe40007fbe0ff */
[----:B------:R-:W-:Y:S02]  /*7090*/  PLOP3.LUT P4, PT, PT, PT, UP1, 0x40, 0x0 ;  /* 0x000000000000781c */ /* 0x000fe40003f8e818 */
[----:B------:R-:W-:Y:S01]  /*70a0*/  ISETP.NE.U32.AND P3, PT, R144, RZ, PT ;  /* 0x000000ff9000720c */ /* 0x000fe20003f65070 */
[----:B------:R-:W-:Y:S01]  /*70b0*/  IMAD.X R141, R139, 0x1, R20, P5 ;  /* 0x000000018b8d7824 */ /* 0x000fe200028e0614 */
[----:B------:R-:W-:Y:S02]  /*70c0*/  ISETP.NE.U32.AND P5, PT, R142, RZ, PT ;  /* 0x000000ff8e00720c */ /* 0x000fe40003fa5070 */
[----:B------:R-:W-:-:S02]  /*70d0*/  SEL R142, RZ, 0x4, P6 ;  /* 0x00000004ff8e7807 */ /* 0x000fc40003000000 */
[----:B------:R-:W-:Y:S01]  /*70e0*/  ISETP.GE.AND P6, PT, R245, UR12, PT ;  /* 0x0000000cf5007c0c */ /* 0x000fe2000bfc6270 */
[----:B------:R1:W-:Y:S01]  /*70f0*/  LDGSTS.E [R169+0x8], desc[UR20][R140.64], P0 ;  /* 0x000080008ca97fae */ /* 0x0003e20008121854 */
[----:B------:R-:W-:Y:S02]  /*7100*/  ISETP.NE.U32.AND P0, PT, R143, RZ, PT ;  /* 0x000000ff8f00720c */ /* 0x000fe40003f05070 */
[----:B------:R-:W-:Y:S02]  /*7110*/  SEL R144, R142, RZ, P4 ;  /* 0x000000ff8e907207 */ /* 0x000fe40002000000 */
[----:B------:R-:W-:Y:S02]  /*7120*/  SEL R143, RZ, 0x4, P6 ;  /* 0x00000004ff8f7807 */ /* 0x000fe40003000000 */
[----:B------:R-:W-:Y:S02]  /*7130*/  PLOP3.LUT P4, PT, PT, PT, UP1, 0x40, 0x0 ;  /* 0x000000000000781c */ /* 0x000fe40003f8e818 */
[----:B------:R-:W-:-:S02]  /*7140*/  IADD3 R142, P6, R14, R138, RZ ;  /* 0x0000008a0e8e7210 */ /* 0x000fc40007fde0ff */
[----:B------:R-:W-:Y:S01]  /*7150*/  SEL R145, R143, RZ, P4 ;  /* 0x000000ff8f917207 */ /* 0x000fe20002000000 */
[----:B-1----:R-:W-:Y:S01]  /*7160*/  IMAD.WIDE R140, R149, 0x4, R138 ;  /* 0x00000004958c7825 */ /* 0x002fe200078e028a */
[----:B------:R-:W-:Y:S02]  /*7170*/  LOP3.LUT R170, R2, 0x40, RZ, 0x3c, !PT ;  /* 0x0000004002aa7812 */ /* 0x000fe400078e3cff */
[----:B------:R-:W-:Y:S01]  /*7180*/  ISETP.NE.U32.AND P4, PT, R144, RZ, PT ;  /* 0x000000ff9000720c */ /* 0x000fe20003f85070 */
[----:B------:R-:W-:Y:S01]  /*7190*/  IMAD.X R143, R139, 0x1, R57, P6 ;  /* 0x000000018b8f7824 */ /* 0x000fe200030e0639 */
[----:B------:R1:W-:Y:S01]  /*71a0*/  LDGSTS.E [R169+0x2000], desc[UR20][R140.64], P1 ;  /* 0x020000008ca97fae */ /* 0x0003e20008921854 */
[----:B------:R-:W-:Y:S01]  /*71b0*/  ISETP.NE.U32.AND P1, PT, R145, RZ, PT ;  /* 0x000000ff9100720c */ /* 0x000fe20003f25070 */
[----:B------:R-:W-:Y:S01]  /*71c0*/  VIADD R145, R170, UR5 ;  /* 0x00000005aa917c36 */ /* 0x000fe20008000000 */
[----:B------:R-:W-:Y:S01]  /*71d0*/  LOP3.LUT R170, R2, 0x50, RZ, 0x3c, !PT ;  /* 0x0000005002aa7812 */ /* 0x000fe200078e3cff */
[----:B------:R3:W-:Y:S01]  /*71e0*/  LDGSTS.E [R169+0x2008], desc[UR20][R142.64], P2 ;  /* 0x020080008ea97fae */ /* 0x0007e20009121854 */
[----:B--2---:R-:W-:-:S02]  /*71f0*/  LEA.HI R172, R172, 0x1e, RZ, 0x1a ;  /* 0x0000001eacac7811 */ /* 0x004fc400078fd0ff */
[-C--:B-1----:R-:W-:Y:S02]  /*7200*/  IADD3 R140, P6, R17, R138.reuse, RZ ;  /* 0x0000008a118c7210 */ /* 0x082fe40007fde0ff */
[----:B---3--:R-:W-:-:S03]  /*7210*/  IADD3 R142, P2, R18, R138, RZ ;  /* 0x0000008a128e7210 */ /* 0x008fc60007f5e0ff */
[----:B------:R-:W-:Y:S01]  /*7220*/  IMAD.X R141, R139, 0x1, R21, P6 ;  /* 0x000000018b8d7824 */ /* 0x000fe200030e0615 */
[----:B------:R-:W-:Y:S01]  /*7230*/  ISETP.GE.AND P6, PT, R243, UR12, PT ;  /* 0x0000000cf3007c0c */ /* 0x000fe2000bfc6270 */
[----:B------:R-:W-:-:S03]  /*7240*/  IMAD.X R143, R139, 0x1, R22, P2 ;  /* 0x000000018b8f7824 */ /* 0x000fc600010e0616 */
[----:B------:R1:W-:Y:S01]  /*7250*/  LDGSTS.E [R145], desc[UR20][R140.64], P3 ;  /* 0x000000008c917fae */ /* 0x0003e20009921854 */
[----:B------:R-:W-:Y:S02]  /*7260*/  PLOP3.LUT P2, PT, PT, PT, UP1, 0x40, 0x0 ;  /* 0x000000000000781c */ /* 0x000fe40003f4e818 */
[----:B------:R-:W-:Y:S01]  /*7270*/  SEL R144, RZ, 0x4, P6 ;  /* 0x00000004ff907807 */ /* 0x000fe20003000000 */
[----:B------:R2:W-:Y:S01]  /*7280*/  LDGSTS.E [R145+0x8], desc[UR20][R142.64], P5 ;  /* 0x000080008e917fae */ /* 0x0005e2000a921854 */
[----:B------:R-:W-:Y:S02]  /*7290*/  ISETP.GE.AND P6, PT, R242, UR12, PT ;  /* 0x0000000cf2007c0c */ /* 0x000fe4000bfc6270 */
[----:B------:R-:W-:Y:S02]  /*72a0*/  SEL R144, R144, RZ, P2 ;  /* 0x000000ff90907207 */ /* 0x000fe40001000000 */
[----:B------:R-:W-:Y:S02]  /*72b0*/  ISETP.GE.AND P3, PT, R230, UR12, PT ;  /* 0x0000000ce6007c0c */ /* 0x000fe4000bf66270 */
[----:B------:R-:W-:Y:S01]  /*72c0*/  ISETP.NE.U32.AND P5, PT, R144, RZ, PT ;  /* 0x000000ff9000720c */ /* 0x000fe20003fa5070 */
[----:B-1----:R-:W-:Y:S01]  /*72d0*/  IMAD.WIDE R140, R150, 0x4, R138 ;  /* 0x00000004968c7825 */ /* 0x002fe200078e028a */
[----:B------:R-:W-:-:S02]  /*72e0*/  PLOP3.LUT P2, PT, PT, PT, UP1, 0x40, 0x0 ;  /* 0x000000000000781c */ /* 0x000fc40003f4e818 */
[----:B------:R-:W-:Y:S01]  /*72f0*/  SEL R169, RZ, 0x4, P3 ;  /* 0x00000004ffa97807 */ /* 0x000fe20001800000 */
[----:B--2---:R-:W-:Y:S01]  /*7300*/  IMAD.WIDE R142, R151, 0x4, R138 ;  /* 0x00000004978e7825 */ /* 0x004fe200078e028a */
[----:B------:R1:W-:Y:S01]  /*7310*/  LDGSTS.E [R145+0x2000], desc[UR20][R140.64], P0 ;  /* 0x020000008c917fae */ /* 0x0003e20008121854 */
[----:B------:R-:W-:-:S03]  /*7320*/  ISETP.GE.AND P0, PT, R231, UR12, PT ;  /* 0x0000000ce7007c0c */ /* 0x000fc6000bf06270 */
[----:B------:R2:W-:Y:S01]  /*7330*/  LDGSTS.E [R145+0x2008], desc[UR20][R142.64], P4 ;  /* 0x020080008e917fae */ /* 0x0005e2000a121854 */
[----:B------:R-:W-:Y:S02]  /*7340*/  PLOP3.LUT P4, PT, PT, PT, UP1, 0x40, 0x0 ;  /* 0x000000000000781c */ /* 0x000fe40003f8e818 */
[----:B------:R-:W-:Y:S02]  /*7350*/  SEL R144, RZ, 0x4, P0 ;  /* 0x00000004ff907807 */ /* 0x000fe40000000000 */
[----:B------:R-:W-:Y:S02]  /*7360*/  PLOP3.LUT P0, PT, PT, PT, UP1, 0x40, 0x0 ;  /* 0x000000000000781c */ /* 0x000fe40003f0e818 */
[----:B------:R-:W-:Y:S02]  /*7370*/  SEL R144, R144, RZ, P4 ;  /* 0x000000ff90907207 */ /* 0x000fe40002000000 */
[----:B-1----:R-:W-:Y:S02]  /*7380*/  SEL R141, RZ, 0x4, P6 ;  /* 0x00000004ff8d7807 */ /* 0x002fe40003000000 */
[----:B------:R-:W-:Y:S01]  /*7390*/  IADD3 R140, P4, R19, R138, RZ ;  /* 0x0000008a138c7210 */ /* 0x000fe20007f9e0ff */
[----:B--2---:R-:W-:Y:S01]  /*73a0*/  VIADD R145, R170, UR5 ;  /* 0x00000005aa917c36 */ /* 0x004fe20008000000 */
[----:B------:R-:W-:Y:S01]  /*73b0*/  ISETP.NE.U32.AND P3, PT, R144, RZ, PT ;  /* 0x000000ff9000720c */ /* 0x000fe20003f65070 */
[----:B------:R-:W-:Y:S01]  /*73c0*/  IMAD.WIDE R142, R67, 0x4, R138 ;  /* 0x00000004438e7825 */ /* 0x000fe200078e028a */
[----:B------:R-:W-:-:S02]  /*73d0*/  SEL R144, R141, RZ, P2 ;  /* 0x000000ff8d907207 */ /* 0x000fc40001000000 */
[----:B------:R-:W-:Y:S01]  /*73e0*/  SEL R169, R169, RZ, P0 ;  /* 0x000000ffa9a97207 */ /* 0x000fe20000000000 */
[----:B------:R-:W-:Y:S01]  /*73f0*/  IMAD.X R141, R139, 0x1, R23, P4 ;  /* 0x000000018b8d7824 */ /* 0x000fe200020e0617 */
[----:B------:R-:W-:Y:S02]  /*7400*/  ISETP.NE.U32.AND P2, PT, R144, RZ, PT ;  /* 0x000000ff9000720c */ /* 0x000fe40003f45070 */
[----:B------:R-:W-:Y:S02]  /*7410*/  ISETP.NE.U32.AND P0, PT, R169, RZ, PT ;  /* 0x000000ffa900720c */ /* 0x000fe40003f05070 */
[----:B------:R1:W-:Y:S01]  /*7420*/  LDGSTS.E [R145], desc[UR20][R140.64], P1 ;  /* 0x000000008c917fae */ /* 0x0003e20008921854 */
[----:B------:R-:W-:Y:S02]  /*7430*/  ISETP.GE.AND P1, PT, R241, UR12, PT ;  /* 0x0000000cf1007c0c */ /* 0x000fe4000bf26270 */
[----:B------:R-:W-:Y:S01]  /*7440*/  LOP3.LUT R170, R0, 0x3a, RZ, 0xfc, !PT ;  /* 0x0000003a00aa7812 */ /* 0x000fe200078efcff */
[----:B------:R2:W-:Y:S01]  /*7450*/  LDGSTS.E [R145+0x8], desc[UR20][R142.64], P5 ;  /* 0x000080008e917fae */ /* 0x0005e2000a921854 */
[----:B------:R-:W-:-:S02]  /*7460*/  ISETP.GE.AND P5, PT, R229, UR12, PT ;  /* 0x0000000ce5007c0c */ /* 0x000fc4000bfa6270 */
[----:B------:R-:W-:Y:S02]  /*7470*/  SEL R144, RZ, 0x4, P1 ;  /* 0x00000004ff907807 */ /* 0x000fe40000800000 */
[----:B------:R-:W-:Y:S02]  /*7480*/  PLOP3.LUT P1, PT, PT, PT, UP1, 0x40, 0x0 ;  /* 0x000000000000781c */ /* 0x000fe40003f2e818 */
[----:B------:R-:W-:Y:S01]  /*7490*/  SEL R169, RZ, 0x4, P5 ;  /* 0x00000004ffa97807 */ /* 0x000fe20002800000 */
[--C-:B-1----:R-:W-:Y:S01]  /*74a0*/  IMAD.WIDE R140, R152, 0x4, R138.reuse ;  /* 0x00000004988c7825 */ /* 0x102fe200078e028a */
[----:B------:R-:W-:Y:S02]  /*74b0*/  PLOP3.LUT P4, PT, PT, PT, UP1, 0x40, 0x0 ;  /* 0x000000000000781c */ /* 0x000fe40003f8e818 */
[----:B------:R-:W-:Y:S01]  /*74c0*/  ISETP.GE.AND P6, PT, R171, UR12, PT ;  /* 0x0000000cab007c0c */ /* 0x000fe2000bfc6270 */
[----:B--2---:R-:W-:Y:S01]  /*74d0*/  IMAD.WIDE R142, R66, 0x4, R138 ;  /* 0x00000004428e7825 */ /* 0x004fe200078e028a */
[----:B------:R-:W-:Y:S01]  /*74e0*/  SEL R169, R169, RZ, P1 ;  /* 0x000000ffa9a97207 */ /* 0x000fe20000800000 */
[----:B------:R1:W-:Y:S01]  /*74f0*/  LDGSTS.E [R145+0x2000], desc[UR20][R140.64], P3 ;  /* 0x020000008c917fae */ /* 0x0003e20009921854 */
[----:B------:R-:W-:-:S02]  /*7500*/  LOP3.LUT R171, R2, 0x60, RZ, 0x3c, !PT ;  /* 0x0000006002ab7812 */ /* 0x000fc400078e3cff */
[----:B------:R-:W-:Y:S02]  /*7510*/  ISETP.GE.AND P5, PT, R170, UR12, PT ;  /* 0x0000000caa007c0c */ /* 0x000fe4000bfa6270 */
[----:B------:R-:W-:Y:S02]  /*7520*/  SEL R144, R144, RZ, P4 ;  /* 0x000000ff90907207 */ /* 0x000fe40002000000 */
[----:B------:R-:W-:Y:S01]  /*7530*/  ISETP.NE.U32.AND P1, PT, R169, RZ, PT ;  /* 0x000000ffa900720c */ /* 0x000fe20003f25070 */
[----:B------:R-:W-:Y:S01]  /*7540*/  VIADD R169, R171, UR5 ;  /* 0x00000005aba97c36 */ /* 0x000fe20008000000 */
[----:B------:R-:W-:Y:S02]  /*7550*/  SEL R170, RZ, 0x4, P5 ;  /* 0x00000004ffaa7807 */ /* 0x000fe40002800000 */
[----:B------:R-:W-:Y:S01]  /*7560*/  ISETP.NE.U32.AND P5, PT, R144, RZ, PT ;  /* 0x000000ff9000720c */ /* 0x000fe20003fa5070 */
[----:B-1----:R-:W-:Y:S01]  /*7570*/  IMAD.WIDE R140, R153, 0x4, R138 ;  /* 0x00000004998c7825 */ /* 0x002fe200078e028a */
[----:B------:R-:W-:-:S02]  /*7580*/  LOP3.LUT R171, R0, 0x3c, RZ, 0xfc, !PT ;  /* 0x0000003c00ab7812 */ /* 0x000fc400078efcff */
[----:B------:R-:W-:Y:S02]  /*7590*/  SEL R144, RZ, 0x4, P6 ;  /* 0x00000004ff907807 */ /* 0x000fe40003000000 */
[----:B------:R-:W-:Y:S01]  /*75a0*/  ISETP.GE.AND P6, PT, R172, UR12, PT ;  /* 0x0000000cac007c0c */ /* 0x000fe2000bfc6270 */
[----:B------:R1:W-:Y:S01]  /*75b0*/  LDGSTS.E [R145+0x2008], desc[UR20][R140.64], P0 ;  /* 0x020080008c917fae */ /* 0x0003e20008121854 */
[----:B------:R-:W-:Y:S02]  /*75c0*/  PLOP3.LUT P4, PT, PT, PT, UP1, 0x40, 0x0 ;  /* 0x000000000000781c */ /* 0x000fe40003f8e818 */
[----:B------:R-:W-:Y:S01]  /*75d0*/  PLOP3.LUT P3, PT, PT, PT, UP1, 0x40, 0x0 ;  /* 0x000000000000781c */ /* 0x000fe20003f6e818 */
[----:B------:R-:W2:Y:S01]  /*75e0*/  S2R R172, SR_TID.X ;  /* 0x0000000000ac7919 */ /* 0x000ea20000002100 */
[----:B------:R-:W-:Y:S02]  /*75f0*/  SEL R170, R170, RZ, P4 ;  /* 0x000000ffaaaa7207 */ /* 0x000fe40002000000 */
[----:B------:R-:W-:Y:S01]  /*7600*/  SEL R144, R144, RZ, P3 ;  /* 0x000000ff90907207 */ /* 0x000fe20001800000 */
[----:B------:R3:W-:Y:S01]  /*7610*/  LDGSTS.E [R169], desc[UR20][R142.64], P2 ;  /* 0x000000008ea97fae */ /* 0x0007e20009121854 */
[----:B------:R-:W-:-:S02]  /*7620*/  ISETP.GE.AND P2, PT, R171, UR12, PT ;  /* 0x0000000cab007c0c */ /* 0x000fc4000bf46270 */
[----:B------:R-:W-:Y:S01]  /*7630*/  ISETP.NE.U32.AND P4, PT, R170, RZ, PT ;  /* 0x000000ffaa00720c */ /* 0x000fe20003f85070 */
[----:B------:R-:W4:Y:S01]  /*7640*/  S2R R171, SR_TID.X ;  /* 0x0000000000ab7919 */ /* 0x000f220000002100 */
[--C-:B-1----:R-:W-:Y:S01]  /*7650*/  IMAD.WIDE R140, R65, 0x4, R138.reuse ;  /* 0x00000004418c7825 */ /* 0x102fe200078e028a */
[----:B------:R-:W-:Y:S02]  /*7660*/  ISETP.NE.U32.AND P3, PT, R144, RZ, PT ;  /* 0x000000ff9000720c */ /* 0x000fe40003f65070 */
[----:B------:R-:W-:Y:S02]  /*7670*/  SEL R144, RZ, 0x4, P6 ;  /* 0x00000004ff907807 */ /* 0x000fe40003000000 */
[----:B------:R1:W-:Y:S01]  /*7680*/  LDGSTS.E [R169+0x8], desc[UR20][R140.64], P5 ;  /* 0x000080008ca97fae */ /* 0x0003e2000a921854 */
[----:B------:R-:W-:Y:S01]  /*7690*/  PLOP3.LUT P0, PT, PT, PT, UP1, 0x40, 0x0 ;  /* 0x000000000000781c */ /* 0x000fe20003f0e818 */
[----:B---3--:R-:W-:Y:S01]  /*76a0*/  IMAD.WIDE R142, R155, 0x4, R138 ;  /* 0x000000049b8e7825 */ /* 0x008fe200078e028a */
[----:B------:R-:W-:-:S02]  /*76b0*/  PLOP3.LUT P6, PT, PT, PT, UP1, 0x40, 0x0 ;  /* 0x000000000000781c */ /* 0x000fc40003fce818 */
[----:B------:R-:W-:Y:S02]  /*76c0*/  SEL R170, RZ, 0x4, P2 ;  /* 0x00000004ffaa7807 */ /* 0x000fe40001000000 */
[----:B------:R-:W-:Y:S02]  /*76d0*/  SEL R144, R144, RZ, P0 ;  /* 0x000000ff90907207 */ /* 0x000fe40000000000 */
[----:B------:R-:W-:Y:S02]  /*76e0*/  SEL R170, R170, RZ, P6 ;  /* 0x000000ffaaaa7207 */ /* 0x000fe40003000000 */
[----:B------:R-:W-:Y:S01]  /*76f0*/  ISETP.NE.U32.AND P0, PT, R144, RZ, PT ;  /* 0x000000ff9000720c */ /* 0x000fe20003f05070 */
[----:B-1----:R-:W-:Y:S01]  /*7700*/  IMAD.WIDE R140, R154, 0x4, R138 ;  /* 0x000000049a8c7825 */ /* 0x002fe200078e028a */
[----:B------:R-:W-:-:S04]  /*7710*/  ISETP.NE.U32.AND P2, PT, R170, RZ, PT ;  /* 0x000000ffaa00720c */ /* 0x000fc80003f45070 */
[----:B------:R1:W-:Y:S01]  /*7720*/  LDGSTS.E [R169+0x2000], desc[UR20][R140.64], P1 ;  /* 0x020000008ca97fae */ /* 0x0003e20008921854 */
[----:B--2---:R-:W-:Y:S02]  /*7730*/  LEA.HI R172, R172, 0x3e, RZ, 0x1a ;  /* 0x0000003eacac7811 */ /* 0x004fe400078fd0ff */
[----:B------:R-:W-:Y:S01]  /*7740*/  PLOP3.LUT P1, PT, PT, PT, UP1, 0x40, 0x0 ;  /* 0x000000000000781c */ /* 0x000fe20003f2e818 */
[----:B------:R2:W-:Y:S01]  /*7750*/  LDGSTS.E [R169+0x2008], desc[UR20][R142.64], P4 ;  /* 0x020080008ea97fae */ /* 0x0005e2000a121854 */
[----:B------:R-:W-:Y:S02]  /*7760*/  ISETP.GE.AND P5, PT, R172, UR12, PT ;  /* 0x0000000cac007c0c */ /* 0x000fe4000bfa6270 */
[----:B------:R-:W-:Y:S02]  /*7770*/  PLOP3.LUT P4, PT, PT, PT, UP1, 0x40, 0x0 ;  /* 0x000000000000781c */ /* 0x000fe40003f8e818 */
[----:B----4-:R-:W-:Y:S02]  /*7780*/  LOP3.LUT R171, R171, 0x3f, RZ, 0xc0, !PT ;  /* 0x0000003fabab7812 */ /* 0x010fe400078ec0ff */
[----:B------:R-:W-:Y:S01]  /*7790*/  SEL R145, RZ, 0x4, P5 ;  /* 0x00000004ff917807 */ /* 0x000fe20002800000 */
[----:B-1----:R-:W-:Y:S01]  /*77a0*/  IMAD.WIDE R140, R64, 0x4, R138 ;  /* 0x00000004408c7825 */ /* 0x002fe200078e028a */
[----:B------:R-:W-:Y:S01]  /*77b0*/  ISETP.GE.AND P6, PT, R171, UR12, PT ;  /* 0x0000000cab007c0c */ /* 0x000fe2000bfc6270 */
[----:B------:R-:W-:Y:S01]  /*77c0*/  UIADD3 UR12, UR12, -0x40, URZ ;  /* 0xffffffc00c0c7890 */ /* 0x000fe2000fffe03f */
[----:B------:R-:W-:-:S02]  /*77d0*/  LOP3.LUT R171, R2, 0x70, RZ, 0x3c, !PT ;  /* 0x0000007002ab7812 */ /* 0x000fc400078e3cff */
[----:B------:R-:W-:Y:S02]  /*77e0*/  SEL R170, RZ, 0x4, P6 ;  /* 0x00000004ffaa7807 */ /* 0x000fe40003000000 */
[----:B------:R-:W-:Y:S01]  /*77f0*/  SEL R145, R145, RZ, P4 ;  /* 0x000000ff91917207 */ /* 0x000fe20002000000 */
[----:B--2---:R-:W-:Y:S01]  /*7800*/  VIADD R169, R171, UR5 ;  /* 0x00000005aba97c36 */ /* 0x004fe20008000000 */
[-C--:B------:R-:W-:Y:S01]  /*7810*/  IADD3 R144, P5, R13, R138.reuse, RZ ;  /* 0x0000008a0d907210 */ /* 0x080fe20007fbe0ff */
[----:B------:R-:W-:Y:S01]  /*7820*/  VIADD R171, R3, UR5 ;  /* 0x0000000503ab7c36 */ /* 0x000fe20008000000 */
[----:B------:R-:W-:Y:S02]  /*7830*/  SEL R170, R170, RZ, P1 ;  /* 0x000000ffaaaa7207 */ /* 0x000fe40000800000 */
[----:B------:R-:W-:Y:S01]  /*7840*/  ISETP.NE.U32.AND P1, PT, R145, RZ, PT ;  /* 0x000000ff9100720c */ /* 0x000fe20003f25070 */
[----:B------:R-:W-:Y:S01]  /*7850*/  IMAD.X R145, R139, 0x1, R56, P5 ;  /* 0x000000018b917824 */ /* 0x000fe200028e0638 */
[----:B------:R1:W-:Y:S01]  /*7860*/  LDGSTS.E [R169], desc[UR20][R140.64], P3 ;  /* 0x000000008ca97fae */ /* 0x0003e20009921854 */
[----:B------:R-:W-:-:S02]  /*7870*/  IADD3 R142, P3, R15, R138, RZ ;  /* 0x0000008a0f8e7210 */ /* 0x000fc40007f7e0ff */
[----:B------:R-:W-:Y:S01]  /*7880*/  ISETP.NE.U32.AND P4, PT, R170, RZ, PT ;  /* 0x000000ffaa00720c */ /* 0x000fe20003f85070 */
[----:B------:R2:W-:Y:S01]  /*7890*/  LDGSTS.E [R169+0x8], desc[UR20][R144.64], P0 ;  /* 0x0000800090a97fae */ /* 0x0005e20008121854 */
[----:B------:R-:W-:Y:S01]  /*78a0*/  LOP3.LUT R172, R3, 0x20, RZ, 0x3c, !PT ;  /* 0x0000002003ac7812 */ /* 0x000fe200078e3cff */
[----:B------:R-:W-:Y:S01]  /*78b0*/  IMAD.X R143, R139, 0x1, R58, P3 ;  /* 0x000000018b8f7824 */ /* 0x000fe200018e063a */
[----:B------:R-:W-:Y:S01]  /*78c0*/  LOP3.LUT R170, R3, 0x60, RZ, 0x3c, !PT ;  /* 0x0000006003aa7812 */ /* 0x000fe200078e3cff */
[----:B-1----:R-:W-:Y:S01]  /*78d0*/  IMAD.WIDE R140, R156, 0x4, R138 ;  /* 0x000000049c8c7825 */ /* 0x002fe200078e028a */
[----:B--2---:R-:W-:-:S04]  /*78e0*/  IADD3 R144, P0, R16, R122, RZ ;  /* 0x0000007a10907210 */ /* 0x004fc80007f1e0ff */
[----:B------:R1:W-:Y:S01]  /*78f0*/  LDGSTS.E [R169+0x2000], desc[UR20][R140.64], P2 ;  /* 0x020000008ca97fae */ /* 0x0003e20009121854 */
[----:B------:R-:W-:-:S03]  /*7900*/  IMAD.X R145, R130, 0x1, R59, P0 ;  /* 0x0000000182917824 */ /* 0x000fc600000e063b */
[----:B------:R2:W-:Y:S04]  /*7910*/  LDGSTS.E [R169+0x2008], desc[UR20][R142.64], P1 ;  /* 0x020080008ea97fae */ /* 0x0005e80008921854 */
[----:B------:R-:W0:Y:S01]  /*7920*/  LDGDEPBAR ;  /* 0x00000000000079af */ /* 0x000e220000000000 */
[----:B-1----:R-:W-:-:S03]  /*7930*/  IADD3 R140, P2, R16, R114, RZ ;  /* 0x00000072108c7210 */ /* 0x002fc60007f5e0ff */
[----:B------:R1:W-:Y:S01]  /*7940*/  LDGSTS.E [R171+0xc000], desc[UR20][R144.64], P4 ;  /* 0x0c00000090ab7fae */ /* 0x0003e2000a121854 */
[----:B--2---:R-:W-:Y:S01]  /*7950*/  IADD3 R142, P0, R16, R106, RZ ;  /* 0x0000006a108e7210 */ /* 0x004fe20007f1e0ff */
[--C-:B------:R-:W-:Y:S02]  /*7960*/  IMAD.X R141, R126, 0x1, R59.reuse, P2 ;  /* 0x000000017e8d7824 */ /* 0x100fe400010e063b */
[----:B------:R-:W-:Y:S01]  /*7970*/  VIADD R169, R172, UR5 ;  /* 0x00000005aca97c36 */ /* 0x000fe20008000000 */
[----:B------:R-:W-:Y:S01]  /*7980*/  LOP3.LUT R172, R3, 0x40, RZ, 0x3c, !PT ;  /* 0x0000004003ac7812 */ /* 0x000fe200078e3cff */
[----:B------:R-:W-:Y:S01]  /*7990*/  IMAD.X R143, R121, 0x1, R59, P0 ;  /* 0x00000001798f7824 */ /* 0x000fe200000e063b */
[----:B------:R2:W-:Y:S01]  /*79a0*/  LDGSTS.E [R171+0xc400], desc[UR20][R140.64], P4 ;  /* 0x0c4000008cab7fae */ /* 0x0005e2000a121854 */
[----:B-1----:R-:W-:-:S03]  /*79b0*/  IADD3 R144, P1, R16, R98, RZ ;  /* 0x0000006210907210 */ /* 0x002fc60007f3e0ff */
[----:B------:R1:W-:Y:S02]  /*79c0*/  LDGSTS.E [R171+0xc800], desc[UR20][R142.64], P4 ;  /* 0x0c8000008eab7fae */ /* 0x0003e4000a121854 */
[----:B------:R-:W-:Y:S01]  /*79d0*/  IMAD.X R145, R113, 0x1, R59, P1 ;  /* 0x0000000171917824 */ /* 0x000fe200008e063b */
[----:B--2---:R-:W-:-:S04]  /*79e0*/  IADD3 R140, P0, R16, R90, RZ ;  /* 0x0000005a108c7210 */ /* 0x004fc80007f1e0ff */
[----:B------:R2:W-:Y:S01]  /*79f0*/  LDGSTS.E [R171+0xcc00], desc[UR20][R144.64], P4 ;  /* 0x0cc0000090ab7fae */ /* 0x0005e2000a121854 */
[----:B-1----:R-:W-:Y:S01]  /*7a00*/  IADD3 R142, P1, R16, R82, RZ ;  /* 0x00000052108e7210 */ /* 0x002fe20007f3e0ff */
[----:B------:R-:W-:-:S04]  /*7a10*/  IMAD.X R141, R105, 0x1, R59, P0 ;  /* 0x00000001698d7824 */ /* 0x000fc800000e063b */
[----:B------:R-:W-:Y:S01]  /*7a20*/  IMAD.X R143, R97, 0x1, R59, P1 ;  /* 0x00000001618f7824 */ /* 0x000fe200008e063b */
[----:B------:R1:W-:Y:S01]  /*7a30*/  LDGSTS.E [R171+0xd000], desc[UR20][R140.64], P4 ;  /* 0x0d0000008cab7fae */ /* 0x0003e2000a121854 */
[----:B--2---:R-:W-:-:S03]  /*7a40*/  IADD3 R144, P0, R16, R74, RZ ;  /* 0x0000004a10907210 */ /* 0x004fc60007f1e0ff */
[----:B------:R2:W-:Y:S02]  /*7a50*/  LDGSTS.E [R171+0xd400], desc[UR20][R142.64], P4 ;  /* 0x0d4000008eab7fae */ /* 0x0005e4000a121854 */
[----:B------:R-:W-:Y:S01]  /*7a60*/  IMAD.X R145, R89, 0x1, R59, P0 ;  /* 0x0000000159917824 */ /* 0x000fe200000e063b */
[----:B-1----:R-:W-:-:S04]  /*7a70*/  IADD3 R140, P1, R16, R70, RZ ;  /* 0x00000046108c7210 */ /* 0x002fc80007f3e0ff */
[----:B------:R1:W-:Y:S01]  /*7a80*/  LDGSTS.E [R171+0xd800], desc[UR20][R144.64], P4 ;  /* 0x0d80000090ab7fae */ /* 0x0003e2000a121854 */
[----:B--2---:R-:W-:Y:S01]  /*7a90*/  IADD3 R142, P0, R16, R120, RZ ;  /* 0x00000078108e7210 */ /* 0x004fe20007f1e0ff */
[----:B------:R-:W-:-:S04]  /*7aa0*/  IMAD.X R141, R81, 0x1, R59, P1 ;  /* 0x00000001518d7824 */ /* 0x000fc800008e063b */
[----:B------:R-:W-:Y:S01]  /*7ab0*/  IMAD.X R143, R129, 0x1, R59, P0 ;  /* 0x00000001818f7824 */ /* 0x000fe200000e063b */
[----:B------:R2:W-:Y:S01]  /*7ac0*/  LDGSTS.E [R171+0xdc00], desc[UR20][R140.64], P4 ;  /* 0x0dc000008cab7fae */ /* 0x0005e2000a121854 */
[----:B-1----:R-:W-:-:S03]  /*7ad0*/  IADD3 R144, P1, R16, R112, RZ ;  /* 0x0000007010907210 */ /* 0x002fc60007f3e0ff */
[----:B------:R1:W-:Y:S02]  /*7ae0*/  LDGSTS.E [R169+0xc100], desc[UR20][R142.64], P4 ;  /* 0x0c1000008ea97fae */ /* 0x0003e4000a121854 */
[----:B------:R-:W-:Y:S01]  /*7af0*/  IMAD.X R145, R124, 0x1, R59, P1 ;  /* 0x000000017c917824 */ /* 0x000fe200008e063b */
[----:B--2---:R-:W-:-:S04]  /*7b00*/  IADD3 R140, P0, R16, R104, RZ ;  /* 0x00000068108c7210 */ /* 0x004fc80007f1e0ff */
[----:B------:R2:W-:Y:S01]  /*7b10*/  LDGSTS.E [R169+0xc500], desc[UR20][R144.64], P4 ;  /* 0x0c50000090a97fae */ /* 0x0005e2000a121854 */
[----:B------:R-:W-:Y:S01]  /*7b20*/  VIADD R171, R172, UR5 ;  /* 0x00000005acab7c36 */ /* 0x000fe20008000000 */
        /* <DEDUP_REMOVED lines=14> */
[----:B------:R1:W-:Y:S01]  /*7c10*/  LDGSTS.E [R169+0xd900], desc[UR20][R142.64], P4 ;  /* 0x0d9000008ea97fae */ /* 0x0003e2000a121854 */
[----:B------:R-:W-:Y:S01]  /*7c20*/  IADD3 R69, P3, R69, UR23, RZ ;  /* 0x0000001745457c10 */ /* 0x000fe2000ff7e0ff */
[----:B------:R-:W-:-:S03]  /*7c30*/  IMAD.X R145, R79, 0x1, R59, P1 ;  /* 0x000000014f917824 */ /* 0x000fc600008e063b */
[----:B------:R-:W-:Y:S02]  /*7c40*/  IADD3.X R79, R79, UR14, RZ, P3, !PT ;  /* 0x0000000e4f4f7c10 */ /* 0x000fe40009ffe4ff */
[C---:B--2---:R-:W-:Y:S01]  /*7c50*/  IADD3 R140, P0, R16.reuse, R118, RZ ;  /* 0x00000076108c7210 */ /* 0x044fe20007f1e0ff */
[----:B------:R2:W-:Y:S01]  /*7c60*/  LDGSTS.E [R169+0xdd00], desc[UR20][R144.64], P4 ;  /* 0x0dd0000090a97fae */ /* 0x0005e2000a121854 */
[----:B-1----:R-:W-:-:S03]  /*7c70*/  IADD3 R142, P1, R16, R110, RZ ;  /* 0x0000006e108e7210 */ /* 0x002fc60007f3e0ff */
[--C-:B------:R-:W-:Y:S02]  /*7c80*/  IMAD.X R141, R128, 0x1, R59.reuse, P0 ;  /* 0x00000001808d7824 */ /* 0x100fe400000e063b */
[----:B------:R-:W-:-:S03]  /*7c90*/  IMAD.X R143, R125, 0x1, R59, P1 ;  /* 0x000000017d8f7824 */ /* 0x000fc600008e063b */
[----:B------:R1:W-:Y:S01]  /*7ca0*/  LDGSTS.E [R171+0xc200], desc[UR20][R140.64], P4 ;  /* 0x0c2000008cab7fae */ /* 0x0003e2000a121854 */
[----:B--2---:R-:W-:-:S03]  /*7cb0*/  IADD3 R144, P0, R16, R102, RZ ;  /* 0x0000006610907210 */ /* 0x004fc60007f1e0ff */
[----:B------:R2:W-:Y:S01]  /*7cc0*/  LDGSTS.E [R171+0xc600], desc[UR20][R142.64], P4 ;  /* 0x0c6000008eab7fae */ /* 0x0005e2000a121854 */
[----:B------:R-:W-:Y:S02]  /*7cd0*/  VIADD R169, R170, UR5 ;  /* 0x00000005aaa97c36 */ /* 0x000fe40008000000 */
        /* <DEDUP_REMOVED lines=12> */
[----:B--2---:R-:W-:Y:S01]  /*7da0*/  IADD3 R140, P0, R16, R72, RZ ;  /* 0x00000048108c7210 */ /* 0x004fe20007f1e0ff */
[----:B------:R2:W-:Y:S01]  /*7db0*/  LDGSTS.E [R171+0xd600], desc[UR20][R144.64], P4 ;  /* 0x0d60000090ab7fae */ /* 0x0005e2000a121854 */
[----:B------:R-:W-:Y:S02]  /*7dc0*/  IADD3 R72, P6, R72, UR23, RZ ;  /* 0x0000001748487c10 */ /* 0x000fe4000ffde0ff */
[----:B-1----:R-:W-:Y:S01]  /*7dd0*/  IADD3 R142, P1, R16, R68, RZ ;  /* 0x00000044108e7210 */ /* 0x002fe20007f3e0ff */
[C---:B------:R-:W-:Y:S01]  /*7de0*/  IMAD.X R141, R85.reuse, 0x1, R59, P0 ;  /* 0x00000001558d7824 */ /* 0x040fe200000e063b */
[----:B------:R-:W-:-:S03]  /*7df0*/  IADD3.X R85, R85, UR14, RZ, P6, !PT ;  /* 0x0000000e55557c10 */ /* 0x000fc6000b7fe4ff */
[----:B------:R-:W-:Y:S01]  /*7e00*/  IMAD.X R143, R77, 0x1, R59, P1 ;  /* 0x000000014d8f7824 */ /* 0x000fe200008e063b */
[----:B------:R1:W-:Y:S01]  /*7e10*/  LDGSTS.E [R171+0xda00], desc[UR20][R140.64], P4 ;  /* 0x0da000008cab7fae */ /* 0x0003e2000a121854 */
[----:B--2---:R-:W-:-:S03]  /*7e20*/  IADD3 R144, P0, R16, R116, RZ ;  /* 0x0000007410907210 */ /* 0x004fc60007f1e0ff */
[----:B------:R2:W-:Y:S02]  /*7e30*/  LDGSTS.E [R171+0xde00], desc[UR20][R142.64], P4 ;  /* 0x0de000008eab7fae */ /* 0x0005e4000a121854 */
[----:B------:R-:W-:Y:S01]  /*7e40*/  IMAD.X R145, R127, 0x1, R59, P0 ;  /* 0x000000017f917824 */ /* 0x000fe200000e063b */
[----:B-1----:R-:W-:-:S04]  /*7e50*/  IADD3 R140, P1, R16, R108, RZ ;  /* 0x0000006c108c7210 */ /* 0x002fc80007f3e0ff */
[----:B------:R1:W-:Y:S01]  /*7e60*/  LDGSTS.E [R169+0xc300], desc[UR20][R144.64], P4 ;  /* 0x0c30000090a97fae */ /* 0x0003e2000a121854 */
[C---:B--2---:R-:W-:Y:S01]  /*7e70*/  IADD3 R142, P0, R16.reuse, R100, RZ ;  /* 0x00000064108e7210 */ /* 0x044fe20007f1e0ff */
[--C-:B------:R-:W-:Y:S02]  /*7e80*/  IMAD.X R141, R123, 0x1, R59.reuse, P1 ;  /* 0x000000017b8d7824 */ /* 0x100fe400008e063b */
[----:B------:R-:W-:Y:S02]  /*7e90*/  IMAD.U32 R171, RZ, RZ, UR22 ;  /* 0x00000016ffab7e24 */ /* 0x000fe4000f8e00ff */
[----:B------:R-:W-:Y:S01]  /*7ea0*/  IMAD.X R143, R115, 0x1, R59, P0 ;  /* 0x00000001738f7824 */ /* 0x000fe200000e063b */
[----:B------:R2:W-:Y:S02]  /*7eb0*/  LDGSTS.E [R169+0xc700], desc[UR20][R140.64], P4 ;  /* 0x0c7000008ca97fae */ /* 0x0005e4000a121854 */
[----:B------:R-:W-:Y:S02]  /*7ec0*/  LEA R138, P2, R171, R138, 0x2 ;  /* 0x0000008aab8a7211 */ /* 0x000fe400078410ff */
[----:B-1----:R-:W-:Y:S01]  /*7ed0*/  IADD3 R144, P1, R16, R92, RZ ;  /* 0x0000005c10907210 */ /* 0x002fe20007f3e0ff */
[----:B------:R1:W-:Y:S01]  /*7ee0*/  LDGSTS.E [R169+0xcb00], desc[UR20][R142.64], P4 ;  /* 0x0cb000008ea97fae */ /* 0x0003e2000a121854 */
[----:B------:R-:W-:-:S02]  /*7ef0*/  IADD3.X R171, R139, UR16, RZ, P2, !PT ;  /* 0x000000108bab7c10 */ /* 0x000fc400097fe4ff */
[----:B------:R-:W-:Y:S01]  /*7f00*/  IADD3 R68, P2, R68, UR23, RZ ;  /* 0x0000001744447c10 */ /* 0x000fe2000ff5e0ff */
[--C-:B------:R-:W-:Y:S01]  /*7f10*/  IMAD.X R145, R107, 0x1, R59.reuse, P1 ;  /* 0x000000016b917824 */ /* 0x100fe200008e063b */
[----:B------:R-:W-:Y:S02]  /*7f20*/  IADD3 R92, P3, R92, UR23, RZ ;  /* 0x000000175c5c7c10 */ /* 0x000fe4000ff7e0ff */
[C---:B--2---:R-:W-:Y:S02]  /*7f30*/  IADD3 R140, P0, R16.reuse, R84, RZ ;  /* 0x00000054108c7210 */ /* 0x044fe40007f1e0ff */
[----:B------:R2:W-:Y:S01]  /*7f40*/  LDGSTS.E [R169+0xcf00], desc[UR20][R144.64], P4 ;  /* 0x0cf0000090a97fae */ /* 0x0005e2000a121854 */
[----:B------:R-:W-:Y:S02]  /*7f50*/  IADD3.X R77, R77, UR14, RZ, P2, !PT ;  /* 0x0000000e4d4d7c10 */ /* 0x000fe400097fe4ff */
[----:B------:R-:W-:Y:S01]  /*7f60*/  IMAD.X R141, R99, 0x1, R59, P0 ;  /* 0x00000001638d7824 */ /* 0x000fe200000e063b */
[----:B-1----:R-:W-:-:S02]  /*7f70*/  IADD3 R142, P0, R16, R76, RZ ;  /* 0x0000004c108e7210 */ /* 0x002fc40007f1e0ff */
[----:B------:R-:W-:Y:S02]  /*7f80*/  IADD3 R76, P2, R76, UR23, RZ ;  /* 0x000000174c4c7c10 */ /* 0x000fe4000ff5e0ff */
[----:B------:R1:W-:Y:S01]  /*7f90*/  LDGSTS.E [R169+0xd300], desc[UR20][R140.64], P4 ;  /* 0x0d3000008ca97fae */ /* 0x0003e2000a121854 */
[C-C-:B------:R-:W-:Y:S01]  /*7fa0*/  IMAD.X R143, R91.reuse, 0x1, R59.reuse, P0 ;  /* 0x000000015b8f7824 */ /* 0x140fe200000e063b */
[----:B------:R-:W-:Y:S02]  /*7fb0*/  IADD3.X R91, R91, UR14, RZ, P2, !PT ;  /* 0x0000000e5b5b7c10 */ /* 0x000fe400097fe4ff */
[----:B--2---:R-:W-:Y:S02]  /*7fc0*/  IADD3 R144, P1, R16, R71, RZ ;  /* 0x0000004710907210 */ /* 0x004fe40007f3e0ff */
[----:B------:R-:W-:Y:S01]  /*7fd0*/  IADD3 R71, P5, R71, UR23, RZ ;  /* 0x0000001747477c10 */ /* 0x000fe2000ffbe0ff */
[----:B------:R3:W-:Y:S01]  /*7fe0*/  LDGSTS.E [R169+0xd700], desc[UR20][R142.64], P4 ;  /* 0x0d7000008ea97fae */ /* 0x0007e2000a121854 */
[----:B------:R-:W-:Y:S01]  /*7ff0*/  IADD3 R84, P6, R84, UR23, RZ ;  /* 0x0000001754547c10 */ /* 0x000fe2000ffde0ff */
[C---:B------:R-:W-:Y:S01]  /*8000*/  IMAD.X R145, R83.reuse, 0x1, R59, P1 ;  /* 0x0000000153917824 */ /* 0x040fe200008e063b */
[----:B------:R-:W-:-:S02]  /*8010*/  IADD3.X R83, R83, UR14, RZ, P5, !PT ;  /* 0x0000000e53537c10 */ /* 0x000fc4000affe4ff */
[----:B-1----:R-:W-:Y:S02]  /*8020*/  IADD3 R140, P0, R16, R132, RZ ;  /* 0x00000084108c7210 */ /* 0x002fe40007f1e0ff */
[----:B------:R-:W-:Y:S01]  /*8030*/  IADD3 R82, P5, R82, UR23, RZ ;  /* 0x0000001752527c10 */ /* 0x000fe2000ffbe0ff */
[----:B------:R3:W-:Y:S01]  /*8040*/  LDGSTS.E [R169+0xdb00], desc[UR20][R144.64], P4 ;  /* 0x0db0000090a97fae */ /* 0x0007e2000a121854 */
[----:B------:R-:W-:Y:S01]  /*8050*/  IADD3 R132, P1, R132, UR23, RZ ;  /* 0x0000001784847c10 */ /* 0x000fe2000ff3e0ff */
[----:B------:R-:W-:Y:S01]  /*8060*/  IMAD.X R141, R75, 0x1, R59, P0 ;  /* 0x000000014b8d7824 */ /* 0x000fe200000e063b */
[----:B------:R-:W-:Y:S02]  /*8070*/  IADD3.X R97, R97, UR14, RZ, P5, !PT ;  /* 0x0000000e61617c10 */ /* 0x000fe4000affe4ff */
[----:B------:R-:W-:Y:S02]  /*8080*/  IADD3 R96, P5, R96, UR23, RZ ;  /* 0x0000001760607c10 */ /* 0x000fe4000ffbe0ff */
[----:B------:R3:W-:Y:S01]  /*8090*/  LDGSTS.E [R169+0xdf00], desc[UR20][R140.64], P4 ;  /* 0x0df000008ca97fae */ /* 0x0007e2000a121854 */
[----:B------:R-:W-:-:S02]  /*80a0*/  IADD3 R70, P4, R70, UR23, RZ ;  /* 0x0000001746467c10 */ /* 0x000fc4000ff9e0ff */
[----:B------:R-:W-:Y:S01]  /*80b0*/  IADD3.X R75, R75, UR14, RZ, P1, !PT ;  /* 0x0000000e4b4b7c10 */ /* 0x000fe20008ffe4ff */
[----:B------:R-:W0:Y:S01]  /*80c0*/  LDGDEPBAR ;  /* 0x00000000000079af */ /* 0x000e220000000000 */
[----:B------:R-:W-:Y:S02]  /*80d0*/  IADD3.X R81, R81, UR14, RZ, P4, !PT ;  /* 0x0000000e51517c10 */ /* 0x000fe4000a7fe4ff */
[----:B------:R-:W-:Y:S02]  /*80e0*/  IADD3 R73, P0, R73, UR23, RZ ;  /* 0x0000001749497c10 */ /* 0x000fe4000ff1e0ff */
[----:B------:R-:W-:Y:S02]  /*80f0*/  IADD3 R74, P1, R74, UR23, RZ ;  /* 0x000000174a4a7c10 */ /* 0x000fe4000ff3e0ff */
[----:B------:R-:W-:Y:S02]  /*8100*/  IADD3 R80, P4, R80, UR23, RZ ;  /* 0x0000001750507c10 */ /* 0x000fe4000ff9e0ff */
[----:B------:R-:W-:-:S02]  /*8110*/  IADD3.X R111, R111, UR14, RZ, P5, !PT ;  /* 0x0000000e6f6f7c10 */ /* 0x000fc4000affe4ff */
[----:B------:R-:W-:Y:S02]  /*8120*/  IADD3 R110, P5, R110, UR23, RZ ;  /* 0x000000176e6e7c10 */ /* 0x000fe4000ffbe0ff */
[----:B------:R-:W-:Y:S02]  /*8130*/  IADD3.X R87, R87, UR14, RZ, P0, !PT ;  /* 0x0000000e57577c10 */ /* 0x000fe400087fe4ff */
[----:B------:R-:W-:Y:S02]  /*8140*/  IADD3.X R89, R89, UR14, RZ, P1, !PT ;  /* 0x0000000e59597c10 */ /* 0x000fe40008ffe4ff */
[----:B------:R-:W-:Y:S02]  /*8150*/  IADD3.X R95, R95, UR14, RZ, P4, !PT ;  /* 0x0000000e5f5f7c10 */ /* 0x000fe4000a7fe4ff */
[----:B------:R-:W-:Y:S02]  /*8160*/  IADD3 R86, P0, R86, UR23, RZ ;  /* 0x0000001756567c10 */ /* 0x000fe4000ff1e0ff */
[----:B------:R-:W-:-:S02]  /*8170*/  IADD3 R88, P1, R88, UR23, RZ ;  /* 0x0000001758587c10 */ /* 0x000fc4000ff3e0ff */
[----:B------:R-:W-:Y:S02]  /*8180*/  IADD3 R90, P2, R90, UR23, RZ ;  /* 0x000000175a5a7c10 */ /* 0x000fe4000ff5e0ff */
[----:B------:R-:W-:Y:S02]  /*8190*/  IADD3 R94, P4, R94, UR23, RZ ;  /* 0x000000175e5e7c10 */ /* 0x000fe4000ff9e0ff */
[----:B------:R-:W-:Y:S02]  /*81a0*/  IADD3.X R125, R125, UR14, RZ, P5, !PT ;  /* 0x0000000e7d7d7c10 */ /* 0x000fe4000affe4ff */
[----:B------:R-:W-:Y:S02]  /*81b0*/  PLOP3.LUT P5, PT, PT, PT, UP0, 0x80, 0x0 ;  /* 0x000000000000781c */ /* 0x000fe40003faf008 */
        /* <DEDUP_REMOVED lines=29> */
[----:B------:R-:W-:Y:S01]  /*8390*/  IADD3.X R130, R130, UR14, RZ, P4, !PT ;  /* 0x0000000e82827c10 */ /* 0x000fe2000a7fe4ff */
[----:B---3--:R-:W-:Y:S06]  /*83a0*/  @P5 BRA `(.L_x_1) ;  /* 0xffffffe000305947 */ /* 0x008fec000383ffff */
.L_x_0:
[----:B------:R-:W-:Y:S02]  /*83b0*/  WARPGROUP.DEPBAR.LE gsb0, 0x0 ;  /* 0x00008000000079c5 */ /* 0x000fe40000010000 */
[----:B------:R-:W-:-:S04]  /*83c0*/  DEPBAR.LE SB0, 0x0 ;  /* 0x000080000000791a */ /* 0x000fc80000000000 */
[C---:B------:R-:W-:Y:S01]  /*83d0*/  LOP3.LUT R3, R168.reuse, 0x70, RZ, 0xc0, !PT ;  /* 0x00000070a8037812 */ /* 0x040fe200078ec0ff */
[----:B------:R-:W1:Y:S01]  /*83e0*/  LDC R65, c[0x0][0x248] ;  /* 0x00009200ff417b82 */ /* 0x000e620000000800 */
[----:B------:R-:W-:Y:S01]  /*83f0*/  IADD3 R166, R167, UR7, R166 ;  /* 0x00000007a7a67c10 */ /* 0x000fe2000fffe0a6 */
[----:B------:R-:W-:Y:S01]  /*8400*/  ULDC UR4, c[0x0][0x244] ;  /* 0x0000910000047ab9 */ /* 0x000fe20000000800 */
[----:B------:R-:W-:-:S05]  /*8410*/  LOP3.LUT R168, R168, 0x7f0, RZ, 0xc0, !PT ;  /* 0x000007f0a8a87812 */ /* 0x000fca00078ec0ff */
[----:B------:R-:W-:Y:S01]  /*8420*/  BAR.SYNC.DEFER_BLOCKING 0x0 ;  /* 0x0000000000007b1d */ /* 0x000fe20000010000 */
[----:B------:R-:W-:Y:S01]  /*8430*/  ISETP.GE.AND P0, PT, R157, UR18, PT ;  /* 0x000000129d007c0c */ /* 0x000fe2000bf06270 */
[----:B------:R-:W-:Y:S02]  /*8440*/  IMAD.IADD R166, R3, 0x1, R166 ;  /* 0x0000000103a67824 */ /* 0x000fe400078e02a6 */
[----:B------:R-:W-:Y:S01]  /*8450*/  IMAD R157, R157, UR4, RZ ;  /* 0x000000049d9d7c24 */ /* 0x000fe2000f8e02ff */
[----:B------:R-:W-:Y:S01]  /*8460*/  ISETP.LT.AND P5, PT, R4, UR19, !P0 ;  /* 0x0000001304007c0c */ /* 0x000fe2000c7a1270 */
[----:B------:R-:W-:Y:S01]  /*8470*/  ULDC.64 UR4, c[0x0][0x220] ;  /* 0x0000880000047ab9 */ /* 0x000fe20000000a00 */
[----:B------:R-:W-:Y:S02]  /*8480*/  ISETP.LT.AND P2, PT, R227, UR19, !P0 ;  /* 0x00000013e3007c0c */ /* 0x000fe4000c741270 */
[----:B------:R-:W-:Y:S02]  /*8490*/  ISETP.LT.AND P1, PT, R226, UR19, !P0 ;  /* 0x00000013e2007c0c */ /* 0x000fe4000c721270 */
[----:B------:R-:W-:-:S02]  /*84a0*/  ISETP.LT.AND P4, PT, R225, UR19, !P0 ;  /* 0x00000013e1007c0c */ /* 0x000fc4000c781270 */
[----:B------:R-:W-:Y:S01]  /*84b0*/  ISETP.LT.AND P3, PT, R224, UR19, !P0 ;  /* 0x00000013e0007c0c */ /* 0x000fe2000c761270 */
[----:B-1----:R-:W-:Y:S01]  /*84c0*/  IMAD R4, R4, R65, RZ ;  /* 0x0000004104047224 */ /* 0x002fe200078e02ff */
[----:B------:R1:W-:Y:S03]  /*84d0*/  STSM.16.M88.4 [R166], R24 ;  /* 0x00000018a6007844 */ /* 0x0003e60000000200 */
[C---:B------:R-:W-:Y:S01]  /*84e0*/  IMAD R0, R65.reuse, 0x2, R4 ;  /* 0x0000000241007824 */ /* 0x040fe200078e0204 */
[----:B------:R-:W-:Y:S03]  /*84f0*/  BAR.SYNC.DEFER_BLOCKING 0x0 ;  /* 0x0000000000007b1d */ /* 0x000fe60000010000 */
[----:B-1----:R-:W-:-:S03]  /*8500*/  IMAD R27, R65, 0x2, R0 ;  /* 0x00000002411b7824 */ /* 0x002fc600078e0200 */
[----:B------:R-:W1:Y:S02]  /*8510*/  LDS.128 R60, [R168+UR7] ;  /* 0x00000007a83c7984 */ /* 0x000e640008000c00 */
[----:B------:R-:W-:Y:S06]  /*8520*/  BAR.SYNC.DEFER_BLOCKING 0x0 ;  /* 0x0000000000007b1d */ /* 0x000fec0000010000 */
[----:B------:R3:W-:Y:S02]  /*8530*/  STSM.16.M88.4 [R166], R28 ;  /* 0x0000001ca6007844 */ /* 0x0007e40000000200 */
[----:B------:R-:W-:Y:S01]  /*8540*/  BAR.SYNC.DEFER_BLOCKING 0x0 ;  /* 0x0000000000007b1d */ /* 0x000fe20000010000 */
[----:B---3--:R-:W-:-:S04]  /*8550*/  LEA R31, P6, R157, UR4, 0x2 ;  /* 0x000000049d1f7c11 */ /* 0x008fc8000f8c10ff */
[----:B------:R-:W-:Y:S02]  /*8560*/  LEA.HI.X.SX32 R157, R157, UR5, 0x2, P6 ;  /* 0x000000059d9d7c11 */ /* 0x000fe4000b0f16ff */
[----:B------:R-:W-:-:S04]  /*8570*/  LEA R2, P6, R4, R31, 0x2 ;  /* 0x0000001f04027211 */ /* 0x000fc800078c10ff */
[----:B------:R-:W-:Y:S01]  /*8580*/  LEA.HI.X.SX32 R3, R4, R157, 0x2, P6 ;  /* 0x0000009d04037211 */ /* 0x000fe200030f16ff */
[----:B------:R-:W3:Y:S01]  /*8590*/  LDS.128 R56, [R168+UR7] ;  /* 0x00000007a8387984 */ /* 0x000ee20008000c00 */
[----:B------:R-:W-:Y:S01]  /*85a0*/  BAR.SYNC.DEFER_BLOCKING 0x0 ;  /* 0x0000000000007b1d */ /* 0x000fe20000010000 */
[----:B------:R-:W-:-:S04]  /*85b0*/  LEA R24, P6, R0, R31, 0x2 ;  /* 0x0000001f00187211 */ /* 0x000fc800078c10ff */
[----:B------:R-:W-:Y:S01]  /*85c0*/  LEA.HI.X.SX32 R25, R0, R157, 0x2, P6 ;  /* 0x0000009d00197211 */ /* 0x000fe200030f16ff */
[----:B------:R-:W-:-:S04]  /*85d0*/  IMAD R0, R65, 0x2, R27 ;  /* 0x0000000241007824 */ /* 0x000fc800078e021b */
[----:B------:R-:W-:Y:S01]  /*85e0*/  IMAD R30, R65, 0x2, R0 ;  /* 0x00000002411e7824 */ /* 0x000fe200078e0200 */
[----:B------:R-:W-:-:S04]  /*85f0*/  LEA R28, P6, R0, R31, 0x2 ;  /* 0x0000001f001c7211 */ /* 0x000fc800078c10ff */
[----:B------:R-:W-:Y:S01]  /*8600*/  LEA.HI.X.SX32 R29, R0, R157, 0x2, P6 ;  /* 0x0000009d001d7211 */ /* 0x000fe200030f16ff */
[----:B------:R-:W-:Y:S01]  /*8610*/  IMAD R0, R65, 0x2, R30 ;  /* 0x0000000241007824 */ /* 0x000fe200078e021e */
[----:B------:R-:W-:Y:S01]  /*8620*/  STSM.16.M88.4 [R166], R32 ;  /* 0x00000020a6007844 */ /* 0x000fe20000000200 */
[----:B------:R-:W-:Y:S06]  /*8630*/  BAR.SYNC.DEFER_BLOCKING 0x0 ;  /* 0x0000000000007b1d */ /* 0x000fec0000010000 */
[----:B------:R-:W4:Y:S02]  /*8640*/  LDS.128 R20, [R168+UR7] ;  /* 0x00000007a8147984 */ /* 0x000f240008000c00 */
[----:B------:R-:W-:Y:S06]  /*8650*/  BAR.SYNC.DEFER_BLOCKING 0x0 ;  /* 0x0000000000007b1d */ /* 0x000fec0000010000 */
[----:B------:R-:W-:Y:S02]  /*8660*/  STSM.16.M88.4 [R166], R36 ;  /* 0x00000024a6007844 */ /* 0x000fe40000000200 */
[----:B------:R-:W-:Y:S06]  /*8670*/  BAR.SYNC.DEFER_BLOCKING 0x0 ;  /* 0x0000000000007b1d */ /* 0x000fec0000010000 */
[----:B------:R-:W5:Y:S02]  /*8680*/  LDS.128 R16, [R168+UR7] ;  /* 0x00000007a8107984 */ /* 0x000f640008000c00 */
        /* <DEDUP_REMOVED lines=15> */
[----:B-1----:R1:W-:Y:S01]  /*8780*/  @P5 STG.E desc[UR20][R2.64], R60 ;  /* 0x0000003c02005986 */ /* 0x0023e2000c101914 */
[----:B------:R-:W-:-:S03]  /*8790*/  LEA R26, P5, R27, R31, 0x2 ;  /* 0x0000001f1b1a7211 */ /* 0x000fc600078a10ff */
[----:B------:R3:W-:Y:S01]  /*87a0*/  @P2 STG.E desc[UR20][R24.64], R61 ;  /* 0x0000003d18002986 */ /* 0x0007e2000c101914 */
[----:B------:R-:W-:Y:S02]  /*87b0*/  LEA.HI.X.SX32 R27, R27, R157, 0x2, P5 ;  /* 0x0000009d1b1b7211 */ /* 0x000fe400028f16ff */
[----:B------:R-:W-:Y:S01]  /*87c0*/  ISETP.LT.AND P5, PT, R223, UR19, !P0 ;  /* 0x00000013df007c0c */ /* 0x000fe2000c7a1270 */
[----:B--2---:R-:W2:Y:S01]  /*87d0*/  LDS.128 R168, [R168+UR7] ;  /* 0x00000007a8a87984 */ /* 0x004ea20008000c00 */
[----:B------:R-:W-:-:S03]  /*87e0*/  ISETP.LT.AND P2, PT, R222, UR19, !P0 ;  /* 0x00000013de007c0c */ /* 0x000fc6000c741270 */
[----:B------:R4:W-:Y:S01]  /*87f0*/  @P1 STG.E desc[UR20][R26.64], R62 ;  /* 0x0000003e1a001986 */ /* 0x0009e2000c101914 */
[-C--:B-1----:R-:W-:Y:S02]  /*8800*/  LEA R2, P1, R30, R31.reuse, 0x2 ;  /* 0x0000001f1e027211 */ /* 0x082fe400078210ff */
[----:B---3--:R-:W-:Y:S01]  /*8810*/  LEA R24, P6, R0, R31, 0x2 ;  /* 0x0000001f00187211 */ /* 0x008fe200078c10ff */
[----:B------:R1:W-:Y:S01]  /*8820*/  @P4 STG.E desc[UR20][R28.64], R63 ;  /* 0x0000003f1c004986 */ /* 0x0003e2000c101914 */
[-C--:B------:R-:W-:Y:S01]  /*8830*/  LEA.HI.X.SX32 R3, R30, R157.reuse, 0x2, P1 ;  /* 0x0000009d1e037211 */ /* 0x080fe200008f16ff */
[----:B------:R-:W-:Y:S01]  /*8840*/  IMAD R30, R65, 0x2, R0 ;  /* 0x00000002411e7824 */ /* 0x000fe200078e0200 */
[----:B------:R-:W-:Y:S02]  /*8850*/  LEA.HI.X.SX32 R25, R0, R157, 0x2, P6 ;  /* 0x0000009d00197211 */ /* 0x000fe400030f16ff */
[----:B------:R-:W-:Y:S01]  /*8860*/  ISETP.LT.AND P4, PT, R221, UR19, !P0 ;  /* 0x00000013dd007c0c */ /* 0x000fe2000c781270 */
[----:B------:R3:W-:Y:S01]  /*8870*/  @P3 STG.E desc[UR20][R2.64], R56 ;  /* 0x0000003802003986 */ /* 0x0007e2000c101914 */
[----:B------:R-:W-:Y:S01]  /*8880*/  IMAD R0, R65, 0x2, R30 ;  /* 0x0000000241007824 */ /* 0x000fe200078e021e */
[----:B----4-:R-:W-:-:S02]  /*8890*/  LEA R26, P3, R30, R31, 0x2 ;  /* 0x0000001f1e1a7211 */ /* 0x010fc400078610ff */
[----:B------:R-:W-:Y:S01]  /*88a0*/  ISETP.LT.AND P1, PT, R220, UR19, !P0 ;  /* 0x00000013dc007c0c */ /* 0x000fe2000c721270 */
[----:B------:R4:W-:Y:S01]  /*88b0*/  @P5 STG.E desc[UR20][R24.64], R57 ;  /* 0x0000003918005986 */ /* 0x0009e2000c101914 */
[----:B-1----:R-:W-:Y:S02]  /*88c0*/  LEA R28, P6, R0, R31, 0x2 ;  /* 0x0000001f001c7211 */ /* 0x002fe400078c10ff */
[-C--:B------:R-:W-:Y:S01]  /*88d0*/  LEA.HI.X.SX32 R27, R30, R157.reuse, 0x2, P3 ;  /* 0x0000009d1e1b7211 */ /* 0x080fe200018f16ff */
[----:B------:R-:W-:Y:S01]  /*88e0*/  IMAD R30, R65, 0x2, R0 ;  /* 0x00000002411e7824 */ /* 0x000fe200078e0200 */
[----:B------:R-:W-:Y:S02]  /*88f0*/  LEA.HI.X.SX32 R29, R0, R157, 0x2, P6 ;  /* 0x0000009d001d7211 */ /* 0x000fe400030f16ff */
[----:B------:R-:W-:Y:S01]  /*8900*/  ISETP.LT.AND P5, PT, R219, UR19, !P0 ;  /* 0x00000013db007c0c */ /* 0x000fe2000c7a1270 */
[----:B------:R1:W-:Y:S01]  /*8910*/  @P2 STG.E desc[UR20][R26.64], R58 ;  /* 0x0000003a1a002986 */ /* 0x0003e2000c101914 */
[----:B------:R-:W-:Y:S01]  /*8920*/  IMAD R0, R65, 0x2, R30 ;  /* 0x0000000241007824 */ /* 0x000fe200078e021e */
[----:B---3--:R-:W-:-:S02]  /*8930*/  LEA R2, P2, R30, R31, 0x2 ;  /* 0x0000001f1e027211 */ /* 0x008fc400078410ff */
[----:B------:R-:W-:Y:S01]  /*8940*/  ISETP.LT.AND P3, PT, R218, UR19, !P0 ;  /* 0x00000013da007c0c */ /* 0x000fe2000c761270 */
[----:B------:R3:W-:Y:S01]  /*8950*/  @P4 STG.E desc[UR20][R28.64], R59 ;  /* 0x0000003b1c004986 */ /* 0x0007e2000c101914 */
[----:B----4-:R-:W-:Y:S02]  /*8960*/  LEA R24, P6, R0, R31, 0x2 ;  /* 0x0000001f00187211 */ /* 0x010fe400078c10ff */
[-C--:B------:R-:W-:Y:S01]  /*8970*/  LEA.HI.X.SX32 R3, R30, R157.reuse, 0x2, P2 ;  /* 0x0000009d1e037211 */ /* 0x080fe200010f16ff */
[----:B------:R-:W-:Y:S01]  /*8980*/  IMAD R30, R65, 0x2, R0 ;  /* 0x00000002411e7824 */ /* 0x000fe200078e0200 */
[----:B------:R-:W-:Y:S02]  /*8990*/  LEA.HI.X.SX32 R25, R0, R157, 0x2, P6 ;  /* 0x0000009d00197211 */ /* 0x000fe400030f16ff */
[----:B------:R-:W-:Y:S01]  /*89a0*/  ISETP.LT.AND P4, PT, R217, UR19, !P0 ;  /* 0x00000013d9007c0c */ /* 0x000fe2000c781270 */
[----:B------:R4:W-:Y:S01]  /*89b0*/  @P1 STG.E desc[UR20][R2.64], R20 ;  /* 0x0000001402001986 */ /* 0x0009e2000c101914 */
[----:B------:R-:W-:Y:S01]  /*89c0*/  IMAD R0, R65, 0x2, R30 ;  /* 0x0000000241007824 */ /* 0x000fe200078e021e */
[----:B-1----:R-:W-:-:S02]  /*89d0*/  LEA R26, P1, R30, R31, 0x2 ;  /* 0x0000001f1e1a7211 */ /* 0x002fc400078210ff */
[----:B------:R-:W-:Y:S01]  /*89e0*/  ISETP.LT.AND P2, PT, R215, UR19, !P0 ;  /* 0x00000013d7007c0c */ /* 0x000fe2000c741270 */
[----:B------:R1:W-:Y:S01]  /*89f0*/  @P5 STG.E desc[UR20][R24.64], R21 ;  /* 0x0000001518005986 */ /* 0x0003e2000c101914 */
[----:B---3--:R-:W-:Y:S02]  /*8a00*/  LEA R28, P6, R0, R31, 0x2 ;  /* 0x0000001f001c7211 */ /* 0x008fe400078c10ff */
[-C--:B------:R-:W-:Y:S01]  /*8a10*/  LEA.HI.X.SX32 R27, R30, R157.reuse, 0x2, P1 ;  /* 0x0000009d1e1b7211 */ /* 0x080fe200008f16ff */
[C---:B------:R-:W-:Y:S01]  /*8a20*/  IMAD R30, R65.reuse, 0x2, R0 ;  /* 0x00000002411e7824 */ /* 0x040fe200078e0200 */
[----:B------:R-:W-:Y:S02]  /*8a30*/  LEA.HI.X.SX32 R29, R0, R157, 0x2, P6 ;  /* 0x0000009d001d7211 */ /* 0x000fe400030f16ff */
[----:B------:R-:W-:Y:S01]  /*8a40*/  ISETP.LT.AND P5, PT, R214, UR19, !P0 ;  /* 0x00000013d6007c0c */ /* 0x000fe2000c7a1270 */
[----:B------:R-:W-:Y:S01]  /*8a50*/  IMAD R0, R65, 0x2, R30 ;  /* 0x0000000241007824 */ /* 0x000fe200078e021e */
[----:B------:R3:W-:Y:S01]  /*8a60*/  @P3 STG.E desc[UR20][R26.64], R22 ;  /* 0x000000161a003986 */ /* 0x0007e2000c101914 */
[----:B----4-:R-:W-:-:S02]  /*8a70*/  LEA R2, P3, R30, R31, 0x2 ;  /* 0x0000001f1e027211 */ /* 0x010fc400078610ff */
[----:B-1----:R-:W-:Y:S01]  /*8a80*/  IMAD R25, R65, 0x2, R0 ;  /* 0x0000000241197824 */ /* 0x002fe200078e0200 */
[----:B------:R-:W-:Y:S01]  /*8a90*/  LEA R20, P6, R0, R31, 0x2 ;  /* 0x0000001f00147211 */ /* 0x000fe200078c10ff */
[----:B------:R1:W-:Y:S01]  /*8aa0*/  @P4 STG.E desc[UR20][R28.64], R23 ;  /* 0x000000171c004986 */ /* 0x0003e2000c101914 */
[-C--:B------:R-:W-:Y:S02]  /*8ab0*/  LEA.HI.X.SX32 R3, R30, R157.reuse, 0x2, P3 ;  /* 0x0000009d1e037211 */ /* 0x080fe400018f16ff */
[----:B------:R-:W-:Y:S02]  /*8ac0*/  ISETP.LT.AND P1, PT, R213, UR19, !P0 ;  /* 0x00000013d5007c0c */ /* 0x000fe4000c721270 */
[----:B------:R-:W-:Y:S01]  /*8ad0*/  LEA.HI.X.SX32 R21, R0, R157, 0x2, P6 ;  /* 0x0000009d00157211 */ /* 0x000fe200030f16ff */
[----:B------:R-:W-:Y:S01]  /*8ae0*/  IMAD R0, R65, 0x2, R25 ;  /* 0x0000000241007824 */ /* 0x000fe200078e0219 */
[----:B-----5:R4:W-:Y:S01]  /*8af0*/  @P2 STG.E desc[UR20][R2.64], R16 ;  /* 0x0000001002002986 */ /* 0x0209e2000c101914 */
[----:B------:R-:W-:-:S02]  /*8b00*/  LEA R24, P2, R25, R31, 0x2 ;  /* 0x0000001f19187211 */ /* 0x000fc400078410ff */
[----:B---3--:R-:W-:Y:S01]  /*8b10*/  IMAD R26, R65, 0x2, R0 ;  /* 0x00000002411a7824 */ /* 0x008fe200078e0200 */
[----:B------:R-:W-:Y:S01]  /*8b20*/  LEA R22, P6, R0, R31, 0x2 ;  /* 0x0000001f00167211 */ /* 0x000fe200078c10ff */
[----:B------:R3:W-:Y:S01]  /*8b30*/  @P5 STG.E desc[UR20][R20.64], R17 ;  /* 0x0000001114005986 */ /* 0x0007e2000c101914 */
[-C--:B------:R-:W-:Y:S02]  /*8b40*/  LEA.HI.X.SX32 R25, R25, R157.reuse, 0x2, P2 ;  /* 0x0000009d19197211 */ /* 0x080fe400010f16ff */
[----:B------:R-:W-:Y:S02]  /*8b50*/  ISETP.LT.AND P4, PT, R202, UR19, !P0 ;  /* 0x00000013ca007c0c */ /* 0x000fe4000c781270 */
[----:B------:R-:W-:Y:S01]  /*8b60*/  ISETP.LT.AND P3, PT, R201, UR19, !P0 ;  /* 0x00000013c9007c0c */ /* 0x000fe2000c761270 */
[----:B------:R5:W-:Y:S01]  /*8b70*/  @P1 STG.E desc[UR20][R24.64], R18 ;  /* 0x0000001218001986 */ /* 0x000be2000c101914 */
[----:B-1----:R-:W-:Y:S01]  /*8b80*/  LEA.HI.X.SX32 R23, R0, R157, 0x2, P6 ;  /* 0x0000009d00177211 */ /* 0x002fe200030f16ff */
[----:B------:R-:W-:Y:S01]  /*8b90*/  IMAD R0, R65, 0x2, R26 ;  /* 0x0000000241007824 */ /* 0x000fe200078e021a */
[----:B----4-:R-:W-:-:S02]  /*8ba0*/  LEA R2, P1, R26, R31, 0x2 ;  /* 0x0000001f1a027211 */ /* 0x010fc400078210ff */
[----:B------:R-:W-:Y:S01]  /*8bb0*/  ISETP.LT.AND P5, PT, R200, UR19, !P0 ;  /* 0x00000013c8007c0c */ /* 0x000fe2000c7a1270 */
[----:B---3--:R-:W-:Y:S01]  /*8bc0*/  IMAD R21, R65, 0x2, R0 ;  /* 0x0000000241157824 */ /* 0x008fe200078e0200 */
[----:B------:R-:W-:Y:S02]  /*8bd0*/  LEA R16, P6, R0, R31, 0x2 ;  /* 0x0000001f00107211 */ /* 0x000fe400078c10ff */
[-C--:B------:R-:W-:Y:S01]  /*8be0*/  LEA.HI.X.SX32 R3, R26, R157.reuse, 0x2, P1 ;  /* 0x0000009d1a037211 */ /* 0x080fe200008f16ff */
[----:B------:R1:W-:Y:S01]  /*8bf0*/  @P4 STG.E desc[UR20][R22.64], R19 ;  /* 0x0000001316004986 */ /* 0x0003e2000c101914 */
[----:B------:R-:W-:Y:S02]  /*8c00*/  ISETP.LT.AND P2, PT, R199, UR19, !P0 ;  /* 0x00000013c7007c0c */ /* 0x000fe4000c741270 */
[----:B------:R-:W-:Y:S01]  /*8c10*/  LEA.HI.X.SX32 R17, R0, R157, 0x2, P6 ;  /* 0x0000009d00117211 */ /* 0x000fe200030f16ff */
[----:B------:R-:W-:Y:S01]  /*8c20*/  IMAD R0, R65, 0x2, R21 ;  /* 0x0000000241007824 */ /* 0x000fe200078e0215 */
[----:B------:R3:W-:Y:S01]  /*8c30*/  @P3 STG.E desc[UR20][R2.64], R12 ;  /* 0x0000000c02003986 */ /* 0x0007e2000c101914 */
[----:B------:R-:W-:-:S02]  /*8c40*/  LEA R20, P3, R21, R31, 0x2 ;  /* 0x0000001f15147211 */ /* 0x000fc400078610ff */
[----:B------:R-:W-:Y:S01]  /*8c50*/  ISETP.LT.AND P4, PT, R198, UR19, !P0 ;  /* 0x00000013c6007c0c */ /* 0x000fe2000c781270 */
[----:B------:R4:W-:Y:S01]  /*8c60*/  @P5 STG.E desc[UR20][R16.64], R13 ;  /* 0x0000000d10005986 */ /* 0x0009e2000c101914 */
[C---:B-----5:R-:W-:Y:S01]  /*8c70*/  LEA R18, P6, R0.reuse, R31, 0x2 ;  /* 0x0000001f00127211 */ /* 0x060fe200078c10ff */
[----:B-1----:R-:W-:Y:S01]  /*8c80*/  IMAD R22, R65, 0x2, R0 ;  /* 0x0000000241167824 */ /* 0x002fe200078e0200 */
[-C--:B------:R-:W-:Y:S02]  /*8c90*/  LEA.HI.X.SX32 R21, R21, R157.reuse, 0x2, P3 ;  /* 0x0000009d15157211 */ /* 0x080fe400018f16ff */
[----:B------:R-:W-:Y:S02]  /*8ca0*/  ISETP.LT.AND P1, PT, R197, UR19, !P0 ;  /* 0x00000013c5007c0c */ /* 0x000fe4000c721270 */
[----:B------:R-:W-:Y:S01]  /*8cb0*/  LEA.HI.X.SX32 R19, R0, R157, 0x2, P6 ;  /* 0x0000009d00137211 */ /* 0x000fe200030f16ff */
[----:B------:R-:W-:Y:S01]  /*8cc0*/  IMAD R0, R65, 0x2, R22 ;  /* 0x0000000241007824 */ /* 0x000fe200078e0216 */
[----:B------:R-:W-:Y:S01]  /*8cd0*/  @P2 STG.E desc[UR20][R20.64], R14 ;  /* 0x0000000e14002986 */ /* 0x000fe2000c101914 */
[----:B---3--:R-:W-:-:S02]  /*8ce0*/  LEA R2, P2, R22, R31, 0x2 ;  /* 0x0000001f16027211 */ /* 0x008fc400078410ff */
[----:B----4-:R-:W-:Y:S01]  /*8cf0*/  IMAD R17, R65, 0x2, R0 ;  /* 0x0000000241117824 */ /* 0x010fe200078e0200 */
[----:B------:R-:W-:Y:S01]  /*8d00*/  LEA R12, P6, R0, R31, 0x2 ;  /* 0x0000001f000c7211 */ /* 0x000fe200078c10ff */
[----:B------:R1:W-:Y:S01]  /*8d10*/  @P4 STG.E desc[UR20][R18.64], R15 ;  /* 0x0000000f12004986 */ /* 0x0003e2000c101914 */
[-C--:B------:R-:W-:Y:S02]  /*8d20*/  LEA.HI.X.SX32 R3, R22, R157.reuse, 0x2, P2 ;  /* 0x0000009d16037211 */ /* 0x080fe400010f16ff */
[----:B------:R-:W-:Y:S02]  /*8d30*/  ISETP.LT.AND P5, PT, R196, UR19, !P0 ;  /* 0x00000013c4007c0c */ /* 0x000fe4000c7a1270 */
[----:B------:R-:W-:Y:S01]  /*8d40*/  ISETP.LT.AND P3, PT, R195, UR19, !P0 ;  /* 0x00000013c3007c0c */ /* 0x000fe2000c761270 */
[----:B------:R3:W-:Y:S01]  /*8d50*/  @P1 STG.E desc[UR20][R2.64], R8 ;  /* 0x0000000802001986 */ /* 0x0007e2000c101914 */
[----:B------:R-:W-:Y:S01]  /*8d60*/  LEA.HI.X.SX32 R13, R0, R157, 0x2, P6 ;  /* 0x0000009d000d7211 */ /* 0x000fe200030f16ff */
[----:B------:R-:W-:Y:S01]  /*8d70*/  IMAD R0, R65, 0x2, R17 ;  /* 0x0000000241007824 */ /* 0x000fe200078e0211 */
[----:B------:R-:W-:-:S02]  /*8d80*/  LEA R16, P1, R17, R31, 0x2 ;  /* 0x0000001f11107211 */ /* 0x000fc400078210ff */
[----:B------:R-:W-:Y:S01]  /*8d90*/  ISETP.LT.AND P4, PT, R194, UR19, !P0 ;  /* 0x00000013c2007c0c */ /* 0x000fe2000c781270 */
[----:B-1----:R-:W-:Y:S01]  /*8da0*/  IMAD R18, R65, 0x2, R0 ;  /* 0x0000000241127824 */ /* 0x002fe200078e0200 */
[C---:B------:R-:W-:Y:S02]  /*8db0*/  LEA R14, P6, R0.reuse, R31, 0x2 ;  /* 0x0000001f000e7211 */ /* 0x040fe400078c10ff */
[-C--:B------:R-:W-:Y:S01]  /*8dc0*/  LEA.HI.X.SX32 R17, R17, R157.reuse, 0x2, P1 ;  /* 0x0000009d11117211 */ /* 0x080fe200008f16ff */
[----:B------:R1:W-:Y:S01]  /*8dd0*/  @P5 STG.E desc[UR20][R12.64], R9 ;  /* 0x000000090c005986 */ /* 0x0003e2000c101914 */
[----:B------:R-:W-:Y:S01]  /*8de0*/  LEA.HI.X.SX32 R15, R0, R157, 0x2, P6 ;  /* 0x0000009d000f7211 */ /* 0x000fe200030f16ff */
[----:B------:R-:W-:Y:S01]  /*8df0*/  IMAD R0, R65, 0x2, R18 ;  /* 0x0000000241007824 */ /* 0x000fe200078e0212 */
[----:B------:R-:W-:Y:S01]  /*8e00*/  ISETP.LT.AND P2, PT, R165, UR19, !P0 ;  /* 0x00000013a5007c0c */ /* 0x000fe2000c741270 */
[----:B------:R4:W-:Y:S01]  /*8e10*/  @P3 STG.E desc[UR20][R16.64], R10 ;  /* 0x0000000a10003986 */ /* 0x0009e2000c101914 */
[----:B------:R-:W-:-:S02]  /*8e20*/  ISETP.LT.AND P1, PT, R164, UR19, !P0 ;  /* 0x00000013a4007c0c */ /* 0x000fc4000c721270 */
[-C--:B---3--:R-:W-:Y:S01]  /*8e30*/  LEA R2, P3, R18, R31.reuse, 0x2 ;  /* 0x0000001f12027211 */ /* 0x088fe200078610ff */
[----:B------:R3:W-:Y:S01]  /*8e40*/  @P4 STG.E desc[UR20][R14.64], R11 ;  /* 0x0000000b0e004986 */ /* 0x0007e2000c101914 */
[----:B------:R-:W-:Y:S02]  /*8e50*/  LEA R8, P6, R0, R31, 0x2 ;  /* 0x0000001f00087211 */ /* 0x000fe400078c10ff */
[-C--:B------:R-:W-:Y:S01]  /*8e60*/  LEA.HI.X.SX32 R3, R18, R157.reuse, 0x2, P3 ;  /* 0x0000009d12037211 */ /* 0x080fe200018f16ff */
[----:B-1----:R-:W-:Y:S01]  /*8e70*/  IMAD R13, R65, 0x2, R0 ;  /* 0x00000002410d7824 */ /* 0x002fe200078e0200 */
[----:B------:R-:W-:Y:S02]  /*8e80*/  LEA.HI.X.SX32 R9, R0, R157, 0x2, P6 ;  /* 0x0000009d00097211 */ /* 0x000fe400030f16ff */
[----:B------:R-:W-:Y:S01]  /*8e90*/  ISETP.LT.AND P5, PT, R163, UR19, !P0 ;  /* 0x00000013a3007c0c */ /* 0x000fe2000c7a1270 */
[----:B------:R-:W-:Y:S01]  /*8ea0*/  IMAD R18, R65, 0x2, R13 ;  /* 0x0000000241127824 */ /* 0x000fe200078e020d */
[----:B------:R1:W-:Y:S01]  /*8eb0*/  @P2 STG.E desc[UR20][R2.64], R4 ;  /* 0x0000000402002986 */ /* 0x0003e2000c101914 */
[----:B----4-:R-:W-:-:S02]  /*8ec0*/  LEA R10, P6, R13, R31, 0x2 ;  /* 0x0000001f0d0a7211 */ /* 0x010fc400078c10ff */
[C---:B------:R-:W-:Y:S01]  /*8ed0*/  IMAD R0, R65.reuse, 0x2, R18 ;  /* 0x0000000241007824 */ /* 0x040fe200078e0212 */
[----:B------:R4:W-:Y:S01]  /*8ee0*/  @P1 STG.E desc[UR20][R8.64], R5 ;  /* 0x0000000508001986 */ /* 0x0009e2000c101914 */
[C---:B------:R-:W-:Y:S02]  /*8ef0*/  LEA R12, P1, R18.reuse, R31, 0x2 ;  /* 0x0000001f120c7211 */ /* 0x040fe400078210ff */
[----:B------:R-:W-:Y:S01]  /*8f00*/  IMAD R17, R65, 0x2, R0 ;  /* 0x0000000241117824 */ /* 0x000fe200078e0200 */
[-C--:B---3--:R-:W-:Y:S02]  /*8f10*/  LEA.HI.X.SX32 R11, R13, R157.reuse, 0x2, P6 ;  /* 0x0000009d0d0b7211 */ /* 0x088fe400030f16ff */
[----:B------:R-:W-:Y:S01]  /*8f20*/  LEA.HI.X.SX32 R13, R18, R157, 0x2, P1 ;  /* 0x0000009d120d7211 */ /* 0x000fe200008f16ff */
[----:B------:R-:W-:Y:S01]  /*8f30*/  IMAD R19, R65, 0x2, R17 ;  /* 0x0000000241137824 */ /* 0x000fe200078e0211 */
[----:B-1----:R-:W-:Y:S01]  /*8f40*/  LEA R2, P1, R17, R31, 0x2 ;  /* 0x0000001f11027211 */ /* 0x002fe200078210ff */
[----:B------:R1:W-:Y:S01]  /*8f50*/  @P5 STG.E desc[UR20][R10.64], R6 ;  /* 0x000000060a005986 */ /* 0x0003e2000c101914 */
[----:B------:R-:W-:-:S02]  /*8f60*/  ISETP.LT.AND P4, PT, R162, UR19, !P0 ;  /* 0x00000013a2007c0c */ /* 0x000fc4000c781270 */
[----:B------:R-:W-:Y:S02]  /*8f70*/  ISETP.LT.AND P3, PT, R161, UR19, !P0 ;  /* 0x00000013a1007c0c */ /* 0x000fe4000c761270 */
[----:B------:R-:W-:Y:S02]  /*8f80*/  ISETP.LT.AND P2, PT, R160, UR19, !P0 ;  /* 0x00000013a0007c0c */ /* 0x000fe4000c741270 */
[----:B------:R-:W-:Y:S02]  /*8f90*/  LEA R14, P6, R0, R31, 0x2 ;  /* 0x0000001f000e7211 */ /* 0x000fe400078c10ff */
[-C--:B------:R-:W-:Y:S02]  /*8fa0*/  LEA.HI.X.SX32 R3, R17, R157.reuse, 0x2, P1 ;  /* 0x0000009d11037211 */ /* 0x080fe400008f16ff */
[----:B------:R-:W-:Y:S02]  /*8fb0*/  ISETP.LT.AND P1, PT, R159, UR19, !P0 ;  /* 0x000000139f007c0c */ /* 0x000fe4000c721270 */
[----:B------:R-:W-:Y:S01]  /*8fc0*/  ISETP.LT.AND P0, PT, R158, UR19, !P0 ;  /* 0x000000139e007c0c */ /* 0x000fe2000c701270 */
[----:B------:R1:W-:Y:S01]  /*8fd0*/  @P4 STG.E desc[UR20][R12.64], R7 ;  /* 0x000000070c004986 */ /* 0x0003e2000c101914 */
[----:B------:R-:W-:Y:S01]  /*8fe0*/  LEA.HI.X.SX32 R15, R0, R157, 0x2, P6 ;  /* 0x0000009d000f7211 */ /* 0x000fe200030f16ff */
[----:B------:R-:W-:Y:S01]  /*8ff0*/  IMAD R0, R65, 0x2, R19 ;  /* 0x0000000241007824 */ /* 0x000fe200078e0213 */
[----:B------:R-:W-:-:S03]  /*9000*/  LEA R16, P6, R19, R31, 0x2 ;  /* 0x0000001f13107211 */ /* 0x000fc600078c10ff */
[----:B--2---:R1:W-:Y:S01]  /*9010*/  @P3 STG.E desc[UR20][R14.64], R168 ;  /* 0x000000a80e003986 */ /* 0x0043e2000c101914 */
[----:B------:R-:W-:Y:S02]  /*9020*/  LEA.HI.X.SX32 R17, R19, R157, 0x2, P6 ;  /* 0x0000009d13117211 */ /* 0x000fe400030f16ff */
[C---:B------:R-:W-:Y:S01]  /*9030*/  LEA R4, P6, R0.reuse, R31, 0x2 ;  /* 0x0000001f00047211 */ /* 0x040fe200078c10ff */
[----:B------:R1:W-:Y:S03]  /*9040*/  @P2 STG.E desc[UR20][R2.64], R169 ;  /* 0x000000a902002986 */ /* 0x0003e6000c101914 */
[----:B----4-:R-:W-:Y:S01]  /*9050*/  LEA.HI.X.SX32 R5, R0, R157, 0x2, P6 ;  /* 0x0000009d00057211 */ /* 0x010fe200030f16ff */
[----:B------:R1:W-:Y:S01]  /*9060*/  @P1 STG.E desc[UR20][R16.64], R170 ;  /* 0x000000aa10001986 */ /* 0x0003e2000c101914 */
[----:B------:R-:W-:Y:S07]  /*9070*/  @!P0 EXIT ;  /* 0x000000000000894d */ /* 0x000fee0003800000 */
[----:B------:R-:W-:Y:S01]  /*9080*/  STG.E desc[UR20][R4.64], R171 ;  /* 0x000000ab04007986 */ /* 0x000fe2000c101914 */
[----:B------:R-:W-:Y:S05]  /*9090*/  EXIT ;  /* 0x000000000000794d */ /* 0x000fea0003800000 */
.L_x_2:
[----:B------:R-:W-:-:S00]  /*90a0*/  BRA `(.L_x_2) ;  /* 0xfffffffc00fc7947 */ /* 0x000fc0000383ffff */
[----:B------:R-:W-:-:S00]  /*90b0*/  NOP ;  /* 0x0000000000007918 */ /* 0x000fc00000000000 */
        /* <DEDUP_REMOVED lines=12> */
.L_x_3:


//--------------------- .nv.shared.matmul_kernel  --------------------------
	.section	.nv.shared.matmul_kernel,"aw",@nobits
	.sectionflags	@""
	.align	16
	.zero		1024


//--------------------- .nv.shared.reserved.0     --------------------------
	.section	.nv.shared.reserved.0,"aw",@nobits
	.weak		__nv_reservedSMEM_offset_0_alias
	.size		__nv_reservedSMEM_offset_0_alias, 0, 0
	.other		__nv_reservedSMEM_offset_0_alias,@"STO_CUDA_RESERVED_SHARED STV_DEFAULT"
__nv_reservedSMEM_offset_0_alias:
	.zero		0


//--------------------- .nv.constant0.matmul_kernel --------------------------
	.section	.nv.constant0.matmul_kernel,"a",@progbits
	.sectionflags	@""
	.align	4
.nv.constant0.matmul_kernel:
	.zero		608


//--------------------- SYMBOLS --------------------------

	.type		.nv.reservedSmem.offset0,@object
	.size		.nv.reservedSmem.offset0,0x4
